# CuTe-DSL kernel — source=cudnn_frontend_dsl family=grouped_gemm_swiglu
# config = {"ab_dtype": "Float8E4M3FN", "sf_vec": 32, "d_dtype": "Float4E2M1FN", "vector_f32": true, "mma_mn": [128, 128], "cluster_mn": [1, 1]}


// ===== COMPILED SASS (sm_100a) =====

	.target	sm_100a

	.elftype	@"ET_EXEC"


//--------------------- .note.nv.tkinfo           --------------------------
	.section	.note.nv.tkinfo,"",@"SHT_NOTE"
	.sectionflags	@"SHF_NOTE_NV_TKINFO"
	.tkinfo
        /*0018*/ 	.word	0x00000081
        /*0030*/ 	.string	""
        /*0030*/ 	.string	"ptxas"
        /*0030*/ 	.string	"Cuda compilation tools, release 12.9, V12.9.83"
        /*0030*/ 	.string	"Build system must define TOOLS_VERSION_EXTENDED"
        /*0030*/ 	.string	"-O 3 -arch sm_100a "



//--------------------- .note.nv.cuver            --------------------------
	.section	.note.nv.cuver,"",@"SHT_NOTE"
	.sectionflags	@"SHF_NOTE_NV_CUVER"
        /*0018*/ 	.short	0x0001
        /*001a*/ 	.short	0x0064
        /*001c*/ 	.short	0x0001
        /*001e*/ 	.short	0x0000
        /*0020*/ 	.short	0x0001
        /*0022*/ 	.short	0x0000


//--------------------- .nv.info                  --------------------------
	.section	.nv.info,"",@"SHT_CUDA_INFO"
	.align	4


	//----- nvinfo : EIATTR_REGCOUNT
	.align		4
        /*0000*/ 	.byte	0x04, 0x2f
        /*0002*/ 	.short	(.L_4 - .L_3)
	.align		4
.L_3:
        /*0004*/ 	.word	index@(kernel_cutlass_kernel_cudnngrouped_gemmgrouped_gemm_swiglugrouped_gemm_swiglu_quantBlockScaledContiguousGroupedGemmKernel_object_at__TiledMMA_ThrLayoutVMNK11110000_PermutationMNK____MMAAt_0)
        /*0008*/ 	.word	0x00000083


	//----- nvinfo : EIATTR_FRAME_SIZE
	.align		4
.L_4:
        /*000c*/ 	.byte	0x04, 0x11
        /*000e*/ 	.short	(.L_6 - .L_5)
	.align		4
.L_5:
        /*0010*/ 	.word	index@($__internal_2_$__cuda_sm10x_tcgen05_guardrail_trap_unallocated_columns_being_dealloced)
        /*0014*/ 	.word	0x00000000


	//----- nvinfo : EIATTR_FRAME_SIZE
	.align		4
.L_6:
        /*0018*/ 	.byte	0x04, 0x11
        /*001a*/ 	.short	(.L_8 - .L_7)
	.align		4
.L_7:
        /*001c*/ 	.word	index@($__internal_1_$__cuda_sm10x_tcgen05_guardrail_trap_phase_invalid_during_alloc)
        /*0020*/ 	.word	0x00000000


	//----- nvinfo : EIATTR_FRAME_SIZE
	.align		4
.L_8:
        /*0024*/ 	.byte	0x04, 0x11
        /*0026*/ 	.short	(.L_10 - .L_9)
	.align		4
.L_9:
        /*0028*/ 	.word	index@($__internal_0_$__cuda_sm10x_tcgen05_guardrail_trap_col_being_dealloced_not_returned_by_alloc)
        /*002c*/ 	.word	0x00000000


	//----- nvinfo : EIATTR_FRAME_SIZE
	.align		4
.L_10:
        /*0030*/ 	.byte	0x04, 0x11
        /*0032*/ 	.short	(.L_12 - .L_11)
	.align		4
.L_11:
        /*0034*/ 	.word	index@(kernel_cutlass_kernel_cudnngrouped_gemmgrouped_gemm_swiglugrouped_gemm_swiglu_quantBlockScaledContiguousGroupedGemmKernel_object_at__TiledMMA_ThrLayoutVMNK11110000_PermutationMNK____MMAAt_0)
        /*0038*/ 	.word	0x00000000


	//----- nvinfo : EIATTR_MIN_STACK_SIZE
	.align		4
.L_12:
        /*003c*/ 	.byte	0x04, 0x12
        /*003e*/ 	.short	(.L_14 - .L_13)
	.align		4
.L_13:
        /*0040*/ 	.word	index@(kernel_cutlass_kernel_cudnngrouped_gemmgrouped_gemm_swiglugrouped_gemm_swiglu_quantBlockScaledContiguousGroupedGemmKernel_object_at__TiledMMA_ThrLayoutVMNK11110000_PermutationMNK____MMAAt_0)
        /*0044*/ 	.word	0x00000000
.L_14:


//--------------------- .nv.info.kernel_cutlass_kernel_cudnngrouped_gemmgrouped_gemm_swiglugrouped_gemm_swiglu_quantBlockScaledContiguousGroupedGemmKernel_object_at__TiledMMA_ThrLayoutVMNK11110000_PermutationMNK____MMAAt_0 --------------------------
	.section	.nv.info.kernel_cutlass_kernel_cudnngrouped_gemmgrouped_gemm_swiglugrouped_gemm_swiglu_quantBlockScaledContiguousGroupedGemmKernel_object_at__TiledMMA_ThrLayoutVMNK11110000_PermutationMNK____MMAAt_0,"",@"SHT_CUDA_INFO"
	.sectionflags	@""
	.align	4


	//----- nvinfo : EIATTR_CUDA_API_VERSION
	.align		4
        /*0000*/ 	.byte	0x04, 0x37
        /*0002*/ 	.short	(.L_16 - .L_15)
.L_15:
        /*0004*/ 	.word	0x00000081


	//----- nvinfo : EIATTR_KPARAM_INFO
	.align		4
.L_16:
        /*0008*/ 	.byte	0x04, 0x17
        /*000a*/ 	.short	(.L_18 - .L_17)
.L_17:
        /*000c*/ 	.word	0x00000000
        /*0010*/ 	.short	0x000f
        /*0012*/ 	.short	0x03f8
        /*0014*/ 	.byte	0x00, 0xf0, 0x31, 0x00


	//----- nvinfo : EIATTR_KPARAM_INFO
	.align		4
.L_18:
        /*0018*/ 	.byte	0x04, 0x17
        /*001a*/ 	.short	(.L_20 - .L_19)
.L_19:
        /*001c*/ 	.word	0x00000000
        /*0020*/ 	.short	0x000e
        /*0022*/ 	.short	0x03ec
        /*0024*/ 	.byte	0x00, 0xf0, 0x31, 0x00


	//----- nvinfo : EIATTR_KPARAM_INFO
	.align		4
.L_20:
        /*0028*/ 	.byte	0x04, 0x17
        /*002a*/ 	.short	(.L_22 - .L_21)
.L_21:
        /*002c*/ 	.word	0x00000000
        /*0030*/ 	.short	0x000d
        /*0032*/ 	.short	0x03e0
        /*0034*/ 	.byte	0x00, 0xf0, 0x31, 0x00


	//----- nvinfo : EIATTR_KPARAM_INFO
	.align		4
.L_22:
        /*0038*/ 	.byte	0x04, 0x17
        /*003a*/ 	.short	(.L_24 - .L_23)
.L_23:
        /*003c*/ 	.word	0x00000000
        /*0040*/ 	.short	0x000c
        /*0042*/ 	.short	0x03d8
        /*0044*/ 	.byte	0x00, 0xf0, 0x21, 0x00


	//----- nvinfo : EIATTR_KPARAM_INFO
	.align		4
.L_24:
        /*0048*/ 	.byte	0x04, 0x17
        /*004a*/ 	.short	(.L_26 - .L_25)
.L_25:
        /*004c*/ 	.word	0x00000000
        /*0050*/ 	.short	0x000b
        /*0052*/ 	.short	0x03d0
        /*0054*/ 	.byte	0x00, 0xf0, 0x21, 0x00


	//----- nvinfo : EIATTR_KPARAM_INFO
	.align		4
.L_26:
        /*0058*/ 	.byte	0x04, 0x17
        /*005a*/ 	.short	(.L_28 - .L_27)
.L_27:
        /*005c*/ 	.word	0x00000000
        /*0060*/ 	.short	0x000a
        /*0062*/ 	.short	0x03c8
        /*0064*/ 	.byte	0x00, 0xf0, 0x21, 0x00


	//----- nvinfo : EIATTR_KPARAM_INFO
	.align		4
.L_28:
        /*0068*/ 	.byte	0x04, 0x17
        /*006a*/ 	.short	(.L_30 - .L_29)
.L_29:
        /*006c*/ 	.word	0x00000000
        /*0070*/ 	.short	0x0009
        /*0072*/ 	.short	0x03c0
        /*0074*/ 	.byte	0x00, 0xf0, 0x21, 0x00


	//----- nvinfo : EIATTR_KPARAM_INFO
	.align		4
.L_30:
        /*0078*/ 	.byte	0x04, 0x17
        /*007a*/ 	.short	(.L_32 - .L_31)
.L_31:
        /*007c*/ 	.word	0x00000000
        /*0080*/ 	.short	0x0008
        /*0082*/ 	.short	0x0340
        /*0084*/ 	.byte	0x00, 0xf0, 0x01, 0x02


	//----- nvinfo : EIATTR_KPARAM_INFO
	.align		4
.L_32:
        /*0088*/ 	.byte	0x04, 0x17
        /*008a*/ 	.short	(.L_34 - .L_33)
.L_33:
        /*008c*/ 	.word	0x00000000
        /*0090*/ 	.short	0x0007
        /*0092*/ 	.short	0x02c0
        /*0094*/ 	.byte	0x00, 0xf0, 0x01, 0x02


	//----- nvinfo : EIATTR_KPARAM_INFO
	.align		4
.L_34:
        /*0098*/ 	.byte	0x04, 0x17
        /*009a*/ 	.short	(.L_36 - .L_35)
.L_35:
        /*009c*/ 	.word	0x00000000
        /*00a0*/ 	.short	0x0006
        /*00a2*/ 	.short	0x0240
        /*00a4*/ 	.byte	0x00, 0xf0, 0x01, 0x02


	//----- nvinfo : EIATTR_KPARAM_INFO
	.align		4
.L_36:
        /*00a8*/ 	.byte	0x04, 0x17
        /*00aa*/ 	.short	(.L_38 - .L_37)
.L_37:
        /*00ac*/ 	.word	0x00000000
        /*00b0*/ 	.short	0x0005
        /*00b2*/ 	.short	0x01c0
        /*00b4*/ 	.byte	0x00, 0xf0, 0x01, 0x02


	//----- nvinfo : EIATTR_KPARAM_INFO
	.align		4
.L_38:
        /*00b8*/ 	.byte	0x04, 0x17
        /*00ba*/ 	.short	(.L_40 - .L_39)
.L_39:
        /*00bc*/ 	.word	0x00000000
        /*00c0*/ 	.short	0x0004
        /*00c2*/ 	.short	0x0140
        /*00c4*/ 	.byte	0x00, 0xf0, 0x01, 0x02


	//----- nvinfo : EIATTR_KPARAM_INFO
	.align		4
.L_40:
        /*00c8*/ 	.byte	0x04, 0x17
        /*00ca*/ 	.short	(.L_42 - .L_41)
.L_41:
        /*00cc*/ 	.word	0x00000000
        /*00d0*/ 	.short	0x0003
        /*00d2*/ 	.short	0x00c0
        /*00d4*/ 	.byte	0x00, 0xf0, 0x01, 0x02


	//----- nvinfo : EIATTR_KPARAM_INFO
	.align		4
.L_42:
        /*00d8*/ 	.byte	0x04, 0x17
        /*00da*/ 	.short	(.L_44 - .L_43)
.L_43:
        /*00dc*/ 	.word	0x00000000
        /*00e0*/ 	.short	0x0002
        /*00e2*/ 	.short	0x0040
        /*00e4*/ 	.byte	0x00, 0xf0, 0x01, 0x02


	//----- nvinfo : EIATTR_KPARAM_INFO
	.align		4
.L_44:
        /*00e8*/ 	.byte	0x04, 0x17
        /*00ea*/ 	.short	(.L_46 - .L_45)
.L_45:
        /*00ec*/ 	.word	0x00000000
        /*00f0*/ 	.short	0x0001
        /*00f2*/ 	.short	0x000c
        /*00f4*/ 	.byte	0x00, 0xf0, 0x31, 0x00


	//----- nvinfo : EIATTR_KPARAM_INFO
	.align		4
.L_46:
        /*00f8*/ 	.byte	0x04, 0x17
        /*00fa*/ 	.short	(.L_48 - .L_47)
.L_47:
        /*00fc*/ 	.word	0x00000000
        /*0100*/ 	.short	0x0000
        /*0102*/ 	.short	0x0000
        /*0104*/ 	.byte	0x00, 0xf0, 0x31, 0x00


	//----- nvinfo : EIATTR_AT_ENTRY_FRAGMENTS
	.align		4
.L_48:
        /*0108*/ 	.byte	0x04, 0x4f
        /*010a*/ 	.short	(.L_50 - .L_49)


	//   ....[0]....
.L_49:
        /*010c*/ 	.word	0x00000004


	//----- nvinfo : EIATTR_RESERVED_SMEM_USED
	.align		4
.L_50:
        /*0110*/ 	.byte	0x01, 0x41
	.zero		2


	//----- nvinfo : EIATTR_SPARSE_MMA_MASK
	.align		4
        /*0114*/ 	.byte	0x03, 0x50
        /*0116*/ 	.short	0x0000


	//----- nvinfo : EIATTR_TCGEN05_1CTA_USED
	.align		4
        /*0118*/ 	.byte	0x01, 0x51
	.zero		2


	//----- nvinfo : EIATTR_MAXREG_COUNT
	.align		4
        /*011c*/ 	.byte	0x03, 0x1b
        /*011e*/ 	.short	0x00ff


	//----- nvinfo : EIATTR_NUM_BARRIERS
	.align		4
        /*0120*/ 	.byte	0x02, 0x4c
        /*0122*/ 	.byte	0x05
	.zero		1


	//----- nvinfo : EIATTR_INT_WARP_WIDE_INSTR_OFFSETS
	.align		4
        /*0124*/ 	.byte	0x04, 0x31
        /*0126*/ 	.short	(.L_52 - .L_51)


	//   ....[0]....
.L_51:
        /*0128*/ 	.word	0x00004650


	//   ....[1]....
        /*012c*/ 	.word	0x00004690


	//----- nvinfo : EIATTR_COOP_GROUP_MASK_REGIDS
	.align		4
.L_52:
        /*0130*/ 	.byte	0x04, 0x29
        /*0132*/ 	.short	(.L_54 - .L_53)


	//   ....[0]....
.L_53:
        /*0134*/ 	.word	0xffffffff


	//   ....[1]....
        /*0138*/ 	.word	0xffffffff


	//   ....[2]....
        /*013c*/ 	.word	0xffffffff


	//   ....[3]....
        /*0140*/ 	.word	0xffffffff


	//   ....[4]....
        /*0144*/ 	.word	0xffffffff


	//   ....[5]....
        /*0148*/ 	.word	0xffffffff


	//   ....[6]....
        /*014c*/ 	.word	0xffffffff


	//   ....[7]....
        /*0150*/ 	.word	0xffffffff


	//   ....[8]....
        /*0154*/ 	.word	0xffffffff


	//----- nvinfo : EIATTR_COOP_GROUP_INSTR_OFFSETS
	.align		4
.L_54:
        /*0158*/ 	.byte	0x04, 0x28
        /*015a*/ 	.short	(.L_56 - .L_55)


	//   ....[0]....
.L_55:
        /*015c*/ 	.word	0x000000b0


	//   ....[1]....
        /*0160*/ 	.word	0x000009c0


	//   ....[2]....
        /*0164*/ 	.word	0x00000c00


	//   ....[3]....
        /*0168*/ 	.word	0x00000c60


	//   ....[4]....
        /*016c*/ 	.word	0x00002520


	//   ....[5]....
        /*0170*/ 	.word	0x000027e0


	//   ....[6]....
        /*0174*/ 	.word	0x00004240


	//   ....[7]....
        /*0178*/ 	.word	0x000044f0


	//   ....[8]....
        /*017c*/ 	.word	0x00004740


	//----- nvinfo : EIATTR_VRC_CTA_INIT_COUNT
	.align		4
.L_56:
        /*0180*/ 	.byte	0x02, 0x4a
        /*0182*/ 	.byte	0x80
	.zero		1


	//----- nvinfo : EIATTR_MBARRIER_INSTR_OFFSETS
	.align		4
        /*0184*/ 	.byte	0x04, 0x39
        /*0186*/ 	.short	(.L_58 - .L_57)


	//   ....[0]....
.L_57:
        /*0188*/ 	.word	0x00000330
        /*018c*/ 	.word	0x000000ff
        /*0190*/ 	.word	0x00000000
        /*0194*/ 	.short	0x0100
        /*0196*/ 	.byte	0x05
	.zero		1


	//   ....[1]....
        /*0198*/ 	.word	0x00000340
        /*019c*/ 	.word	0x000000ff
        /*01a0*/ 	.word	0x00000008
        /*01a4*/ 	.short	0x0100
        /*01a6*/ 	.byte	0x05
	.zero		1


	//   ....[2]....
        /*01a8*/ 	.word	0x00000350
        /*01ac*/ 	.word	0x000000ff
        /*01b0*/ 	.word	0x00000010
        /*01b4*/ 	.short	0x0100
        /*01b6*/ 	.byte	0x05
	.zero		1


	//   ....[3]....
        /*01b8*/ 	.word	0x00000360
        /*01bc*/ 	.word	0x000000ff
        /*01c0*/ 	.word	0x00000018
        /*01c4*/ 	.short	0x0100
        /*01c6*/ 	.byte	0x05
	.zero		1


	//   ....[4]....
        /*01c8*/ 	.word	0x00000370
        /*01cc*/ 	.word	0x000000ff
        /*01d0*/ 	.word	0x00000020
        /*01d4*/ 	.short	0x0100
        /*01d6*/ 	.byte	0x05
	.zero		1


	//   ....[5]....
        /*01d8*/ 	.word	0x00000380
        /*01dc*/ 	.word	0x000000ff
        /*01e0*/ 	.word	0x00000028
        /*01e4*/ 	.short	0x0100
        /*01e6*/ 	.byte	0x05
	.zero		1


	//   ....[6]....
        /*01e8*/ 	.word	0x00000390
        /*01ec*/ 	.word	0x000000ff
        /*01f0*/ 	.word	0x00000030
        /*01f4*/ 	.short	0x0100
        /*01f6*/ 	.byte	0x05
	.zero		1


	//   ....[7]....
        /*01f8*/ 	.word	0x000003a0
        /*01fc*/ 	.word	0x000000ff
        /*0200*/ 	.word	0x00000038
        /*0204*/ 	.short	0x0100
        /*0206*/ 	.byte	0x05
	.zero		1


	//   ....[8]....
        /*0208*/ 	.word	0x000003b0
        /*020c*/ 	.word	0x000000ff
        /*0210*/ 	.word	0x00000040
        /*0214*/ 	.short	0x0100
        /*0216*/ 	.byte	0x05
	.zero		1


	//   ....[9]....
        /*0218*/ 	.word	0x000003c0
        /*021c*/ 	.word	0x000000ff
        /*0220*/ 	.word	0x00000048
        /*0224*/ 	.short	0x0100
        /*0226*/ 	.byte	0x05
	.zero		1


	//   ....[10]....
        /*0228*/ 	.word	0x000003d0
        /*022c*/ 	.word	0x000000ff
        /*0230*/ 	.word	0x00000050
        /*0234*/ 	.short	0x0100
        /*0236*/ 	.byte	0x05
	.zero		1


	//   ....[11]....
        /*0238*/ 	.word	0x000003e0
        /*023c*/ 	.word	0x000000ff
        /*0240*/ 	.word	0x00000058
        /*0244*/ 	.short	0x0100
        /*0246*/ 	.byte	0x05
	.zero		1


	//   ....[12]....
        /*0248*/ 	.word	0x000004f0
        /*024c*/ 	.word	0x000000ff
        /*0250*/ 	.word	0x00000060
        /*0254*/ 	.short	0x0100
        /*0256*/ 	.byte	0x06
	.zero		1


	//   ....[13]....
        /*0258*/ 	.word	0x00000500
        /*025c*/ 	.word	0x000000ff
        /*0260*/ 	.word	0x00000068
        /*0264*/ 	.short	0x0100
        /*0266*/ 	.byte	0x06
	.zero		1


	//   ....[14]....
        /*0268*/ 	.word	0x00000510
        /*026c*/ 	.word	0x000000ff
        /*0270*/ 	.word	0x00000070
        /*0274*/ 	.short	0x0100
        /*0276*/ 	.byte	0x06
	.zero		1


	//   ....[15]....
        /*0278*/ 	.word	0x00000520
        /*027c*/ 	.word	0x000000ff
        /*0280*/ 	.word	0x00000078
        /*0284*/ 	.short	0x0100
        /*0286*/ 	.byte	0x06
	.zero		1


	//   ....[16]....
        /*0288*/ 	.word	0x00000630
        /*028c*/ 	.word	0x000000ff
        /*0290*/ 	.word	0x00000080
        /*0294*/ 	.short	0x0100
        /*0296*/ 	.byte	0x06
	.zero		1


	//   ....[17]....
        /*0298*/ 	.word	0x00000640
        /*029c*/ 	.word	0x000000ff
        /*02a0*/ 	.word	0x00000088
        /*02a4*/ 	.short	0x0100
        /*02a6*/ 	.byte	0x06
	.zero		1


	//   ....[18]....
        /*02a8*/ 	.word	0x00000650
        /*02ac*/ 	.word	0x000000ff
        /*02b0*/ 	.word	0x00000090
        /*02b4*/ 	.short	0x0100
        /*02b6*/ 	.byte	0x06
	.zero		1


	//   ....[19]....
        /*02b8*/ 	.word	0x00000660
        /*02bc*/ 	.word	0x000000ff
        /*02c0*/ 	.word	0x00000098
        /*02c4*/ 	.short	0x0100
        /*02c6*/ 	.byte	0x06
	.zero		1


	//   ....[20]....
        /*02c8*/ 	.word	0x00000cc0
        /*02cc*/ 	.word	0x0000000e
        /*02d0*/ 	.word	0x00000090
        /*02d4*/ 	.short	0x010a
        /*02d6*/ 	.byte	0xff
	.zero		1


	//   ....[21]....
        /*02d8*/ 	.word	0x00000da0
        /*02dc*/ 	.word	0x0000000e
        /*02e0*/ 	.word	0x00000080
        /*02e4*/ 	.short	0x0101
        /*02e6*/ 	.byte	0xff
	.zero		1


	//   ....[22]....
        /*02e8*/ 	.word	0x00000fb0
        /*02ec*/ 	.word	0x00000002
        /*02f0*/ 	.word	0x00000090
        /*02f4*/ 	.short	0x010a
        /*02f6*/ 	.byte	0xff
	.zero		1


	//   ....[23]....
        /*02f8*/ 	.word	0x000010d0
        /*02fc*/ 	.word	0x00000002
        /*0300*/ 	.word	0x00000080
        /*0304*/ 	.short	0x0101
        /*0306*/ 	.byte	0xff
	.zero		1


	//   ....[24]....
        /*0308*/ 	.word	0x000010e0
        /*030c*/ 	.word	0x00000008
        /*0310*/ 	.word	0x00000090
        /*0314*/ 	.short	0x010a
        /*0316*/ 	.byte	0xff
	.zero		1


	//   ....[25]....
        /*0318*/ 	.word	0x00001150
        /*031c*/ 	.word	0x000000ff
        /*0320*/ 	.word	0x00000080
        /*0324*/ 	.short	0x010a
        /*0326*/ 	.byte	0x17
	.zero		1


	//   ....[26]....
        /*0328*/ 	.word	0x000011d0
        /*032c*/ 	.word	0x000000ff
        /*0330*/ 	.word	0x00000090
        /*0334*/ 	.short	0x0101
        /*0336*/ 	.byte	0x17
	.zero		1


	//   ....[27]....
        /*0338*/ 	.word	0x00001390
        /*033c*/ 	.word	0x000000ff
        /*0340*/ 	.word	0x00000030
        /*0344*/ 	.short	0x010a
        /*0346*/ 	.byte	0x05
	.zero		1


	//   ....[28]....
        /*0348*/ 	.word	0x000014b0
        /*034c*/ 	.word	0x000000ff
        /*0350*/ 	.word	0x00000030
        /*0354*/ 	.short	0x010a
        /*0356*/ 	.byte	0x05
	.zero		1


	//   ....[29]....
        /*0358*/ 	.word	0x00001600
        /*035c*/ 	.word	0x000000ff
        /*0360*/ 	.word	0x00000030
        /*0364*/ 	.short	0x010a
        /*0366*/ 	.byte	0x16
	.zero		1


	//   ....[30]....
        /*0368*/ 	.word	0x00001650
        /*036c*/ 	.word	0x00000003
        /*0370*/ 	.word	0x00000080
        /*0374*/ 	.short	0x010a
        /*0376*/ 	.byte	0xff
	.zero		1


	//   ....[31]....
        /*0378*/ 	.word	0x000016f0
        /*037c*/ 	.word	0x00000003
        /*0380*/ 	.word	0x00000090
        /*0384*/ 	.short	0x0101
        /*0386*/ 	.byte	0xff
	.zero		1


	//   ....[32]....
        /*0388*/ 	.word	0x000018e0
        /*038c*/ 	.word	0x000000ff
        /*0390*/ 	.word	0x00000030
        /*0394*/ 	.short	0x010a
        /*0396*/ 	.byte	0x05
	.zero		1


	//   ....[33]....
        /*0398*/ 	.word	0x000019a0
        /*039c*/ 	.word	0x000000ff
        /*03a0*/ 	.word	0x00000080
        /*03a4*/ 	.short	0x010a
        /*03a6*/ 	.byte	0x0c
	.zero		1


	//   ....[34]....
        /*03a8*/ 	.word	0x00001a30
        /*03ac*/ 	.word	0x000000ff
        /*03b0*/ 	.word	0x00000090
        /*03b4*/ 	.short	0x0101
        /*03b6*/ 	.byte	0x0c
	.zero		1


	//   ....[35]....
        /*03b8*/ 	.word	0x00001e70
        /*03bc*/ 	.word	0x000000ff
        /*03c0*/ 	.word	0x00000000
        /*03c4*/ 	.short	0x010a
        /*03c6*/ 	.byte	0x10
	.zero		1


	//   ....[36]....
        /*03c8*/ 	.word	0x00001e80
        /*03cc*/ 	.word	0x000000ff
        /*03d0*/ 	.word	0x00000070
        /*03d4*/ 	.short	0x010a
        /*03d6*/ 	.byte	0x12
	.zero		1


	//   ....[37]....
        /*03d8*/ 	.word	0x00001ea0
        /*03dc*/ 	.word	0x000000ff
        /*03e0*/ 	.word	0x00000070
        /*03e4*/ 	.short	0x010a
        /*03e6*/ 	.byte	0x12
	.zero		1


	//   ....[38]....
        /*03e8*/ 	.word	0x000020c0
        /*03ec*/ 	.word	0x000000ff
        /*03f0*/ 	.word	0x00000000
        /*03f4*/ 	.short	0x010a
        /*03f6*/ 	.byte	0x0d
	.zero		1


	//   ....[39]....
        /*03f8*/ 	.word	0x00002210
        /*03fc*/ 	.word	0x000000ff
        /*0400*/ 	.word	0x00000000
        /*0404*/ 	.short	0x010a
        /*0406*/ 	.byte	0x10
	.zero		1


	//   ....[40]....
        /*0408*/ 	.word	0x00002300
        /*040c*/ 	.word	0x000000ff
        /*0410*/ 	.word	0x00000070
        /*0414*/ 	.short	0x010a
        /*0416*/ 	.byte	0x10
	.zero		1


	//   ....[41]....
        /*0418*/ 	.word	0x00002310
        /*041c*/ 	.word	0x00000000
        /*0420*/ 	.word	0x00000080
        /*0424*/ 	.short	0x010a
        /*0426*/ 	.byte	0xff
	.zero		1


	//   ....[42]....
        /*0428*/ 	.word	0x000023b0
        /*042c*/ 	.word	0x00000000
        /*0430*/ 	.word	0x00000090
        /*0434*/ 	.short	0x0101
        /*0436*/ 	.byte	0xff
	.zero		1


	//   ....[43]....
        /*0438*/ 	.word	0x000024c0
        /*043c*/ 	.word	0x00000000
        /*0440*/ 	.word	0x00000070
        /*0444*/ 	.short	0x010a
        /*0446*/ 	.byte	0xff
	.zero		1


	//   ....[44]....
        /*0448*/ 	.word	0x00002850
        /*044c*/ 	.word	0x00000057
        /*0450*/ 	.word	0x00000080
        /*0454*/ 	.short	0x010a
        /*0456*/ 	.byte	0xff
	.zero		1


	//   ....[45]....
        /*0458*/ 	.word	0x000028b0
        /*045c*/ 	.word	0x00000057
        /*0460*/ 	.word	0x00000090
        /*0464*/ 	.short	0x0101
        /*0466*/ 	.byte	0xff
	.zero		1


	//   ....[46]....
        /*0468*/ 	.word	0x00002c60
        /*046c*/ 	.word	0x0000007b
        /*0470*/ 	.word	0x00000060
        /*0474*/ 	.short	0x010a
        /*0476*/ 	.byte	0xff
	.zero		1


	//   ....[47]....
        /*0478*/ 	.word	0x000041f0
        /*047c*/ 	.word	0x0000007b
        /*0480*/ 	.word	0x00000070
        /*0484*/ 	.short	0x0101
        /*0486*/ 	.byte	0xff
	.zero		1


	//   ....[48]....
        /*0488*/ 	.word	0x00004200
        /*048c*/ 	.word	0x00000003
        /*0490*/ 	.word	0x00000080
        /*0494*/ 	.short	0x010a
        /*0496*/ 	.byte	0xff
	.zero		1


	//   ....[49]....
        /*0498*/ 	.word	0x000042c0
        /*049c*/ 	.word	0x00000003
        /*04a0*/ 	.word	0x00000090
        /*04a4*/ 	.short	0x0101
        /*04a6*/ 	.byte	0xff
	.zero		1


	//   ....[50]....
        /*04a8*/ 	.word	0x00004790
        /*04ac*/ 	.word	0x0000000e
        /*04b0*/ 	.word	0x00000090
        /*04b4*/ 	.short	0x010a
        /*04b6*/ 	.byte	0xff
	.zero		1


	//   ....[51]....
        /*04b8*/ 	.word	0x000047f0
        /*04bc*/ 	.word	0x00000002
        /*04c0*/ 	.word	0x00000090
        /*04c4*/ 	.short	0x010a
        /*04c6*/ 	.byte	0xff
	.zero		1


	//   ....[52]....
        /*04c8*/ 	.word	0x00004850
        /*04cc*/ 	.word	0x00000008
        /*04d0*/ 	.word	0x00000090
        /*04d4*/ 	.short	0x010a
        /*04d6*/ 	.byte	0xff
	.zero		1


	//   ....[53]....
        /*04d8*/ 	.word	0x000048b0
        /*04dc*/ 	.word	0x00000000
        /*04e0*/ 	.word	0x00000080
        /*04e4*/ 	.short	0x010a
        /*04e6*/ 	.byte	0xff
	.zero		1


	//   ....[54]....
        /*04e8*/ 	.word	0x00004930
        /*04ec*/ 	.word	0x00000000
        /*04f0*/ 	.word	0x00000030
        /*04f4*/ 	.short	0x010a
        /*04f6*/ 	.byte	0xff
	.zero		1


	//   ....[55]....
        /*04f8*/ 	.word	0x00004990
        /*04fc*/ 	.word	0x00000003
        /*0500*/ 	.word	0x00000080
        /*0504*/ 	.short	0x010a
        /*0506*/ 	.byte	0xff
	.zero		1


	//   ....[56]....
        /*0508*/ 	.word	0x00004a10
        /*050c*/ 	.word	0x00000000
        /*0510*/ 	.word	0x00000030
        /*0514*/ 	.short	0x010a
        /*0516*/ 	.byte	0xff
	.zero		1


	//   ....[57]....
        /*0518*/ 	.word	0x00004a70
        /*051c*/ 	.word	0x00000002
        /*0520*/ 	.word	0x00000080
        /*0524*/ 	.short	0x010a
        /*0526*/ 	.byte	0xff
	.zero		1


	//   ....[58]....
        /*0528*/ 	.word	0x00004ae0
        /*052c*/ 	.word	0x00000000
        /*0530*/ 	.word	0x00000070
        /*0534*/ 	.short	0x010a
        /*0536*/ 	.byte	0xff
	.zero		1


	//   ....[59]....
        /*0538*/ 	.word	0x00004b60
        /*053c*/ 	.word	0x00000000
        /*0540*/ 	.word	0x00000000
        /*0544*/ 	.short	0x010a
        /*0546*/ 	.byte	0xff
	.zero		1


	//   ....[60]....
        /*0548*/ 	.word	0x00004bc0
        /*054c*/ 	.word	0x00000000
        /*0550*/ 	.word	0x00000080
        /*0554*/ 	.short	0x010a
        /*0556*/ 	.byte	0xff
	.zero		1


	//   ....[61]....
        /*0558*/ 	.word	0x00004c20
        /*055c*/ 	.word	0x00000000
        /*0560*/ 	.word	0x00000070
        /*0564*/ 	.short	0x010a
        /*0566*/ 	.byte	0xff
	.zero		1


	//   ....[62]....
        /*0568*/ 	.word	0x00004c70
        /*056c*/ 	.word	0x00000057
        /*0570*/ 	.word	0x00000080
        /*0574*/ 	.short	0x010a
        /*0576*/ 	.byte	0xff
	.zero		1


	//   ....[63]....
        /*0578*/ 	.word	0x00004cd0
        /*057c*/ 	.word	0x0000007b
        /*0580*/ 	.word	0x00000060
        /*0584*/ 	.short	0x010a
        /*0586*/ 	.byte	0xff
	.zero		1


	//   ....[64]....
        /*0588*/ 	.word	0x00004d30
        /*058c*/ 	.word	0x00000003
        /*0590*/ 	.word	0x00000080
        /*0594*/ 	.short	0x010a
        /*0596*/ 	.byte	0xff
	.zero		1


	//----- nvinfo : EIATTR_NUM_MBARRIERS
	.align		4
.L_58:
        /*0598*/ 	.byte	0x03, 0x38
        /*059a*/ 	.short	0x0014


	//----- nvinfo : EIATTR_EXIT_INSTR_OFFSETS
	.align		4
        /*059c*/ 	.byte	0x04, 0x1c
        /*059e*/ 	.short	(.L_60 - .L_59)


	//   ....[0]....
.L_59:
        /*05a0*/ 	.word	0x000024f0


	//   ....[1]....
        /*05a4*/ 	.word	0x00004770


	//----- nvinfo : EIATTR_MAX_THREADS
	.align		4
.L_60:
        /*05a8*/ 	.byte	0x04, 0x05
        /*05aa*/ 	.short	(.L_62 - .L_61)
.L_61:
        /*05ac*/ 	.word	0x000000e0
        /*05b0*/ 	.word	0x00000001
        /*05b4*/ 	.word	0x00000001


	//----- nvinfo : EIATTR_CRS_STACK_SIZE
	.align		4
.L_62:
        /*05b8*/ 	.byte	0x04, 0x1e
        /*05ba*/ 	.short	(.L_64 - .L_63)
.L_63:
        /*05bc*/ 	.word	0x00000000


	//----- nvinfo : EIATTR_CBANK_PARAM_SIZE
	.align		4
.L_64:
        /*05c0*/ 	.byte	0x03, 0x19
        /*05c2*/ 	.short	0x0404


	//----- nvinfo : EIATTR_PARAM_CBANK
	.align		4
        /*05c4*/ 	.byte	0x04, 0x0a
        /*05c6*/ 	.short	(.L_66 - .L_65)
	.align		4
.L_65:
        /*05c8*/ 	.word	index@(.nv.constant0.kernel_cutlass_kernel_cudnngrouped_gemmgrouped_gemm_swiglugrouped_gemm_swiglu_quantBlockScaledContiguousGroupedGemmKernel_object_at__TiledMMA_ThrLayoutVMNK11110000_PermutationMNK____MMAAt_0)
        /*05cc*/ 	.short	0x0380
        /*05ce*/ 	.short	0x0404


	//----- nvinfo : EIATTR_SW_WAR
	.align		4
.L_66:
        /*05d0*/ 	.byte	0x04, 0x36
        /*05d2*/ 	.short	(.L_68 - .L_67)
.L_67:
        /*05d4*/ 	.word	0x00000008
.L_68:


//--------------------- .nv.compat                --------------------------
	.section	.nv.compat,"",@"SHT_CUDA_COMPAT_INFO"
	.align	4
        /*0000*/ 	.byte	0x02, 0x02, 0x02, 0x00, 0x02, 0x05, 0x05, 0x00, 0x02, 0x03, 0x01, 0x00, 0x02, 0x06, 0x01, 0x00


//--------------------- .nv.callgraph             --------------------------
	.section	.nv.callgraph,"",@"SHT_CUDA_CALLGRAPH"
	.align	4
	.sectionentsize	8
	.align		4
        /*0000*/ 	.word	0x00000000
	.align		4
        /*0004*/ 	.word	0xffffffff
	.align		4
        /*0008*/ 	.word	0x00000000
	.align		4
        /*000c*/ 	.word	0xfffffffe
	.align		4
        /*0010*/ 	.word	0x00000000
	.align		4
        /*0014*/ 	.word	0xfffffffd
	.align		4
        /*0018*/ 	.word	0x00000000
	.align		4
        /*001c*/ 	.word	0xfffffffc


//--------------------- .text.kernel_cutlass_kernel_cudnngrouped_gemmgrouped_gemm_swiglugrouped_gemm_swiglu_quantBlockScaledContiguousGroupedGemmKernel_object_at__TiledMMA_ThrLayoutVMNK11110000_PermutationMNK____MMAAt_0 --------------------------
	.section	.text.kernel_cutlass_kernel_cudnngrouped_gemmgrouped_gemm_swiglugrouped_gemm_swiglu_quantBlockScaledContiguousGroupedGemmKernel_object_at__TiledMMA_ThrLayoutVMNK11110000_PermutationMNK____MMAAt_0,"ax",@progbits
	.align	128
        .global         kernel_cutlass_kernel_cudnngrouped_gemmgrouped_gemm_swiglugrouped_gemm_swiglu_quantBlockScaledContiguousGroupedGemmKernel_object_at__TiledMMA_ThrLayoutVMNK11110000_PermutationMNK____MMAAt_0
        .type           kernel_cutlass_kernel_cudnngrouped_gemmgrouped_gemm_swiglugrouped_gemm_swiglu_quantBlockScaledContiguousGroupedGemmKernel_object_at__TiledMMA_ThrLayoutVMNK11110000_PermutationMNK____MMAAt_0,@function
        .size           kernel_cutlass_kernel_cudnngrouped_gemmgrouped_gemm_swiglugrouped_gemm_swiglu_quantBlockScaledContiguousGroupedGemmKernel_object_at__TiledMMA_ThrLayoutVMNK11110000_PermutationMNK____MMAAt_0,(.L_x_83 - kernel_cutlass_kernel_cudnngrouped_gemmgrouped_gemm_swiglugrouped_gemm_swiglu_quantBlockScaledContiguousGroupedGemmKernel_object_at__TiledMMA_ThrLayoutVMNK11110000_PermutationMNK____MMAAt_0)
        .other          kernel_cutlass_kernel_cudnngrouped_gemmgrouped_gemm_swiglugrouped_gemm_swiglu_quantBlockScaledContiguousGroupedGemmKernel_object_at__TiledMMA_ThrLayoutVMNK11110000_PermutationMNK____MMAAt_0,@"STO_CUDA_ENTRY STV_DEFAULT"
kernel_cutlass_kernel_cudnngrouped_gemmgrouped_gemm_swiglugrouped_gemm_swiglu_quantBlockScaledContiguousGroupedGemmKernel_object_at__TiledMMA_ThrLayoutVMNK11110000_PermutationMNK____MMAAt_0:
.text.kernel_cutlass_kernel_cudnngrouped_gemmgrouped_gemm_swiglugrouped_gemm_swiglu_quantBlockScaledContiguousGroupedGemmKernel_object_at__TiledMMA_ThrLayoutVMNK11110000_PermutationMNK____MMAAt_0:
[----:B------:R-:W1:Y:S01]  /*0000*/  LDC R1, c[0x0][0x37c] ;  /* 0x0000df00ff017b82 */ /* 0x000e620000000800 */
[----:B------:R-:W2:Y:S01]  /*0010*/  S2R R3, SR_TID.Y ;  /* 0x0000000000037919 */ /* 0x000ea20000002200 */
[----:B------:R-:W3:Y:S01]  /*0020*/  LDCU UR5, c[0x0][0x360] ;  /* 0x00006c00ff0577ac */ /* 0x000ee20008000800 */
[----:B------:R-:W2:Y:S01]  /*0030*/  S2R R0, SR_TID.Z ;  /* 0x0000000000007919 */ /* 0x000ea20000002300 */
[----:B------:R-:W2:Y:S01]  /*0040*/  LDCU UR4, c[0x0][0x364] ;  /* 0x00006c80ff0477ac */ /* 0x000ea20008000800 */
[----:B------:R-:W3:Y:S01]  /*0050*/  S2R R104, SR_TID.X ;  /* 0x0000000000687919 */ /* 0x000ee20000002100 */
[----:B--2---:R-:W-:Y:S01]  /*0060*/  IMAD R3, R0, UR4, R3 ;  /* 0x0000000400037c24 */ /* 0x004fe2000f8e0203 */
[----:B------:R-:W2:Y:S03]  /*0070*/  LDCU.U8 UR4, c[0x0][0x381] ;  /* 0x00007020ff0477ac */ /* 0x000ea60008000000 */
[----:B---3--:R-:W-:Y:S01]  /*0080*/  IMAD R121, R3, UR5, R104 ;  /* 0x0000000503797c24 */ /* 0x008fe2000f8e0268 */
[----:B------:R-:W3:Y:S04]  /*0090*/  LDCU.U8 UR5, c[0x0][0x382] ;  /* 0x00007040ff0577ac */ /* 0x000ee80008000000 */
[----:B------:R-:W-:-:S06]  /*00a0*/  SHF.R.U32.HI R121, RZ, 0x5, R121 ;  /* 0x00000005ff797819 */ /* 0x000fcc0000011679 */
[----:B------:R-:W4:Y:S01]  /*00b0*/  SHFL.IDX PT, R121, R121, RZ, 0x1f ;  /* 0x00001fff79797589 */ /* 0x000f2200000e0000 */
[----:B--2---:R-:W-:Y:S02]  /*00c0*/  ULOP3.LUT UR4, UR4, 0x1, URZ, 0xc0, !UPT ;  /* 0x0000000104047892 */ /* 0x004fe4000f8ec0ff */
[----:B---3--:R-:W-:Y:S02]  /*00d0*/  ULOP3.LUT UR5, UR5, 0x1, URZ, 0xc0, !UPT ;  /* 0x0000000105057892 */ /* 0x008fe4000f8ec0ff */
[----:B------:R-:W-:Y:S02]  /*00e0*/  UISETP.NE.U32.AND UP5, UPT, UR4, 0x1, UPT ;  /* 0x000000010400788c */ /* 0x000fe4000bfa5070 */
[----:B------:R-:W-:Y:S01]  /*00f0*/  UISETP.NE.U32.AND UP6, UPT, UR5, 0x1, UPT ;  /* 0x000000010500788c */ /* 0x000fe2000bfc5070 */
[----:B----4-:R-:W-:-:S13]  /*0100*/  ISETP.NE.AND P0, PT, R121, 0x5, PT ;  /* 0x000000057900780c */ /* 0x010fda0003f05270 */
[----:B-1----:R-:W-:Y:S05]  /*0110*/  @P0 BRA `(.L_x_0) ;  /* 0x0000000000540947 */ /* 0x002fea0003800000 */
[----:B------:R-:W1:Y:S02]  /*0120*/  LDCU.64 UR4, c[0x0][0x348] ;  /* 0x00006900ff0477ac */ /* 0x000e640008000a00 */
[----:B-1----:R-:W-:Y:S02]  /*0130*/  UIADD3 UR14, UP0, UPT, UR4, 0x40, URZ ;  /* 0x00000040040e7890 */ /* 0x002fe4000ff1e0ff */
[----:B------:R-:W-:Y:S02]  /*0140*/  UIADD3 UR12, UP4, UPT, UR4, 0xc0, URZ ;  /* 0x000000c0040c7890 */ /* 0x000fe4000ff9e0ff */
[----:B------:R-:W-:Y:S02]  /*0150*/  UIADD3 UR10, UP3, UPT, UR4, 0x140, URZ ;  /* 0x00000140040a7890 */ /* 0x000fe4000ff7e0ff */
[----:B------:R-:W-:Y:S02]  /*0160*/  UIADD3 UR8, UP2, UPT, UR4, 0x1c0, URZ ;  /* 0x000001c004087890 */ /* 0x000fe4000ff5e0ff */
[----:B------:R-:W-:-:S02]  /*0170*/  UIADD3 UR6, UP1, UPT, UR4, 0x240, URZ ;  /* 0x0000024004067890 */ /* 0x000fc4000ff3e0ff */
[----:B------:R-:W-:Y:S02]  /*0180*/  UIADD3.X UR15, UPT, UPT, URZ, UR5, URZ, UP0, !UPT ;  /* 0x00000005ff0f7290 */ /* 0x000fe400087fe4ff */
[----:B------:R-:W-:Y:S02]  /*0190*/  UIADD3 UR4, UP0, UPT, UR4, 0x2c0, URZ ;  /* 0x000002c004047890 */ /* 0x000fe4000ff1e0ff */
[----:B------:R-:W-:Y:S02]  /*01a0*/  UIADD3.X UR13, UPT, UPT, URZ, UR5, URZ, UP4, !UPT ;  /* 0x00000005ff0d7290 */ /* 0x000fe4000a7fe4ff */
[----:B------:R-:W-:Y:S02]  /*01b0*/  UIADD3.X UR11, UPT, UPT, URZ, UR5, URZ, UP3, !UPT ;  /* 0x00000005ff0b7290 */ /* 0x000fe40009ffe4ff */
[----:B------:R-:W-:Y:S01]  /*01c0*/  UIADD3.X UR9, UPT, UPT, URZ, UR5, URZ, UP2, !UPT ;  /* 0x00000005ff097290 */ /* 0x000fe200097fe4ff */
[----:B------:R1:W-:Y:S01]  /*01d0*/  UTMACCTL.PF [UR14] ;  /* 0x000000000e0079b9 */ /* 0x0003e20008040000 */
[----:B------:R-:W-:-:S03]  /*01e0*/  UIADD3.X UR7, UPT, UPT, URZ, UR5, URZ, UP1, !UPT ;  /* 0x00000005ff077290 */ /* 0x000fc60008ffe4ff */
[----:B------:R1:W-:Y:S01]  /*01f0*/  UTMACCTL.PF [UR12] ;  /* 0x000000000c0079b9 */ /* 0x0003e20008040000 */
[----:B------:R-:W-:Y:S01]  /*0200*/  UIADD3.X UR5, UPT, UPT, URZ, UR5, URZ, UP0, !UPT ;  /* 0x00000005ff057290 */ /* 0x000fe200087fe4ff */
[----:B------:R1:W-:Y:S02]  /*0210*/  UTMACCTL.PF [UR10] ;  /* 0x000000000a0079b9 */ /* 0x0003e40008040000 */
[----:B------:R1:W-:Y:S02]  /*0220*/  UTMACCTL.PF [UR8] ;  /* 0x00000000080079b9 */ /* 0x0003e40008040000 */
[----:B------:R1:W-:Y:S04]  /*0230*/  UTMACCTL.PF [UR6] ;  /* 0x00000000060079b9 */ /* 0x0003e80008040000 */
[----:B------:R1:W-:Y:S01]  /*0240*/  UTMACCTL.PF [UR4] ;  /* 0x00000000040079b9 */ /* 0x0003e20008040000 */
[----:B------:R-:W-:Y:S01]  /*0250*/  UPLOP3.LUT UP4, UPT, UPT, UPT, UPT, 0x40, 0x4 ;  /* 0x000000000004789c */ /* 0x000fe20003f8e870 */
[----:B-1----:R-:W-:Y:S10]  /*0260*/  BRA `(.L_x_1) ;  /* 0x0000000000647947 */ /* 0x002ff40003800000 */
.L_x_0:
[----:B------:R-:W-:Y:S01]  /*0270*/  ISETP.NE.AND P0, PT, R121, RZ, PT ;  /* 0x000000ff7900720c */ /* 0x000fe20003f05270 */
[----:B------:R-:W-:-:S12]  /*0280*/  UPLOP3.LUT UP4, UPT, UPT, UPT, UPT, 0x40, 0x4 ;  /* 0x000000000004789c */ /* 0x000fd80003f8e870 */
[----:B------:R-:W-:Y:S05]  /*0290*/  @P0 BRA `(.L_x_1) ;  /* 0x0000000000580947 */ /* 0x000fea0003800000 */
[----:B------:R-:W1:Y:S01]  /*02a0*/  S2UR UR5, SR_CgaCtaId ;  /* 0x00000000000579c3 */ /* 0x000e620000008800 */
[----:B------:R-:W-:Y:S01]  /*02b0*/  UMOV UR6, 0x400 ;  /* 0x0000040000067882 */ /* 0x000fe20000000000 */
[----:B------:R-:W-:Y:S01]  /*02c0*/  UMOV UR4, 0x1 ;  /* 0x0000000100047882 */ /* 0x000fe20000000000 */
[----:B------:R-:W-:Y:S02]  /*02d0*/  UPLOP3.LUT UP4, UPT, UPT, UPT, UPT, 0x80, 0x8 ;  /* 0x000000000008789c */ /* 0x000fe40003f8f070 */
[----:B-1----:R-:W-:Y:S02]  /*02e0*/  ULEA UR5, UR5, UR6, 0x18 ;  /* 0x0000000605057291 */ /* 0x002fe4000f8ec0ff */
[----:B------:R-:W-:-:S04]  /*02f0*/  UIADD3 UR6, UPT, UPT, -UR4, 0x100000, URZ ;  /* 0x0010000004067890 */ /* 0x000fc8000fffe1ff */
[----:B------:R-:W-:Y:S02]  /*0300*/  USHF.L.U32 UR7, UR6, 0xb, URZ ;  /* 0x0000000b06077899 */ /* 0x000fe400080006ff */
[----:B------:R-:W-:Y:S01]  /*0310*/  USHF.L.U32 UR6, UR6, 0x1, URZ ;  /* 0x0000000106067899 */ /* 0x000fe200080006ff */
[----:B------:R-:W1:Y:S11]  /*0320*/  FENCE.VIEW.ASYNC.S ;  /* 0x00000000000073c6 */ /* 0x000e760000000000 */
[----:B-1----:R1:W2:Y:S01]  /*0330*/  SYNCS.EXCH.64 URZ, [UR5], UR6 ;  /* 0x0000000605ff75b2 */ /* 0x0022a20008000100 */
[----:B------:R1:W3:Y:S01]  /*0340*/  SYNCS.EXCH.64 URZ, [UR5+0x8], UR6 ;  /* 0x0000080605ff75b2 */ /* 0x0002e20008000100 */
[----:B------:R1:W4:Y:S01]  /*0350*/  SYNCS.EXCH.64 URZ, [UR5+0x10], UR6 ;  /* 0x0000100605ff75b2 */ /* 0x0003220008000100 */
[----:B------:R1:W1:Y:S01]  /*0360*/  SYNCS.EXCH.64 URZ, [UR5+0x18], UR6 ;  /* 0x0000180605ff75b2 */ /* 0x0002620008000100 */
        /* <DEDUP_REMOVED lines=8> */
[----:B------:R-:W-:Y:S01]  /*03f0*/  NOP ;  /* 0x0000000000007918 */ /* 0x000fe20000000000 */
.L_x_1:
[----:B------:R-:W-:Y:S01]  /*0400*/  NOP ;  /* 0x0000000000007918 */ /* 0x000fe20000000000 */
[----:B-1234-:R-:W-:Y:S06]  /*0410*/  BAR.SYNC.DEFER_BLOCKING 0x0 ;  /* 0x0000000000007b1d */ /* 0x01efec0000010000 */
[----:B------:R-:W-:Y:S05]  /*0420*/  BRA.U !UP4, `(.L_x_2) ;  /* 0x000000010c447547 */ /* 0x000fea000b800000 */
[----:B------:R-:W1:Y:S01]  /*0430*/  S2UR UR6, SR_CgaCtaId ;  /* 0x00000000000679c3 */ /* 0x000e620000008800 */
[----:B------:R-:W-:Y:S01]  /*0440*/  UMOV UR7, 0x400 ;  /* 0x0000040000077882 */ /* 0x000fe20000000000 */
[----:B------:R-:W-:Y:S01]  /*0450*/  UMOV UR5, 0x1 ;  /* 0x0000000100057882 */ /* 0x000fe20000000000 */
[----:B------:R-:W-:Y:S01]  /*0460*/  UMOV UR4, 0x4 ;  /* 0x0000000400047882 */ /* 0x000fe20000000000 */
[----:B------:R-:W-:-:S04]  /*0470*/  UIADD3 UR8, UPT, UPT, -UR5, 0x100000, URZ ;  /* 0x0010000005087890 */ /* 0x000fc8000fffe1ff */
[----:B------:R-:W-:Y:S02]  /*0480*/  USHF.L.U32 UR9, UR8, 0xb, URZ ;  /* 0x0000000b08097899 */ /* 0x000fe400080006ff */
[----:B------:R-:W-:Y:S02]  /*0490*/  USHF.L.U32 UR8, UR8, 0x1, URZ ;  /* 0x0000000108087899 */ /* 0x000fe400080006ff */
[----:B------:R-:W-:-:S04]  /*04a0*/  UIADD3 UR4, UPT, UPT, -UR4, 0x100000, URZ ;  /* 0x0010000004047890 */ /* 0x000fc8000fffe1ff */
[----:B------:R-:W-:Y:S02]  /*04b0*/  USHF.L.U32 UR5, UR4, 0xb, URZ ;  /* 0x0000000b04057899 */ /* 0x000fe400080006ff */
[----:B------:R-:W-:Y:S02]  /*04c0*/  USHF.L.U32 UR4, UR4, 0x1, URZ ;  /* 0x0000000104047899 */ /* 0x000fe400080006ff */
[----:B-1----:R-:W-:Y:S01]  /*04d0*/  ULEA UR6, UR6, UR7, 0x18 ;  /* 0x0000000706067291 */ /* 0x002fe2000f8ec0ff */
[----:B------:R-:W1:Y:S11]  /*04e0*/  FENCE.VIEW.ASYNC.S ;  /* 0x00000000000073c6 */ /* 0x000e760000000000 */
[----:B-1----:R1:W2:Y:S01]  /*04f0*/  SYNCS.EXCH.64 URZ, [UR6+0x60], UR8 ;  /* 0x0000600806ff75b2 */ /* 0x0022a20008000100 */
[----:B------:R1:W3:Y:S01]  /*0500*/  SYNCS.EXCH.64 URZ, [UR6+0x68], UR8 ;  /* 0x0000680806ff75b2 */ /* 0x0002e20008000100 */
[----:B------:R1:W4:Y:S01]  /*0510*/  SYNCS.EXCH.64 URZ, [UR6+0x70], UR4 ;  /* 0x0000700406ff75b2 */ /* 0x0003220008000100 */
[----:B------:R1:W1:Y:S01]  /*0520*/  SYNCS.EXCH.64 URZ, [UR6+0x78], UR4 ;  /* 0x0000780406ff75b2 */ /* 0x0002620008000100 */
[----:B------:R-:W-:Y:S01]  /*0530*/  NOP ;  /* 0x0000000000007918 */ /* 0x000fe20000000000 */
.L_x_2:
        /* <DEDUP_REMOVED lines=20> */
.L_x_3:
[----:B------:R-:W-:Y:S01]  /*0680*/  NOP ;  /* 0x0000000000007918 */ /* 0x000fe20000000000 */
[----:B-1234-:R-:W-:Y:S08]  /*0690*/  BAR.SYNC.DEFER_BLOCKING 0x0 ;  /* 0x0000000000007b1d */ /* 0x01eff00000010000 */
[----:B------:R-:W-:Y:S01]  /*06a0*/  BAR.SYNC.DEFER_BLOCKING 0x1, 0xe0 ;  /* 0x0043800000007b1d */ /* 0x000fe20000010000 */
[----:B------:R-:W-:-:S05]  /*06b0*/  ISETP.NE.AND P0, PT, R121, 0x6, PT ;  /* 0x000000067900780c */ /* 0x000fca0003f05270 */
[----:B------:R-:W1:Y:S08]  /*06c0*/  LDCU.64 UR14, c[0x0][0x358] ;  /* 0x00006b00ff0e77ac */ /* 0x000e700008000a00 */
[----:B------:R-:W-:Y:S05]  /*06d0*/  @P0 BRA `(.L_x_4) ;  /* 0x0000000800880947 */ /* 0x000fea0003800000 */
[----:B------:R-:W-:Y:S01]  /*06e0*/  LOP3.LUT R0, R104, 0x1f, RZ, 0xc0, !PT ;  /* 0x0000001f68007812 */ /* 0x000fe200078ec0ff */
[----:B------:R-:W-:Y:S01]  /*06f0*/  IMAD.MOV.U32 R18, RZ, RZ, 0x7fffffff ;  /* 0x7fffffffff127424 */ /* 0x000fe200078e00ff */
[----:B------:R-:W2:Y:S01]  /*0700*/  S2UR UR9, SR_CTAID.Z ;  /* 0x00000000000979c3 */ /* 0x000ea20000002700 */
[----:B------:R-:W2:Y:S01]  /*0710*/  LDCU.64 UR6, c[0x0][0x760] ;  /* 0x0000ec00ff0677ac */ /* 0x000ea20008000a00 */
[C---:B------:R-:W-:Y:S01]  /*0720*/  ISETP.GT.U32.AND P0, PT, R0.reuse, 0x7, PT ;  /* 0x000000070000780c */ /* 0x040fe20003f04070 */
[----:B------:R-:W3:Y:S01]  /*0730*/  LDCU.U8 UR8, c[0x0][0x768] ;  /* 0x0000ed00ff0877ac */ /* 0x000ee20008000000 */
[----:B------:R-:W4:Y:S01]  /*0740*/  LDCU.U8 UR10, c[0x0][0x769] ;  /* 0x0000ed20ff0a77ac */ /* 0x000f220008000000 */
[----:B------:R-:W5:Y:S10]  /*0750*/  LDCU.U8 UR13, c[0x0][0x781] ;  /* 0x0000f020ff0d77ac */ /* 0x000f740008000000 */
[----:B------:R-:W1:Y:S01]  /*0760*/  @!P0 LDC.64 R2, c[0x0][0x748] ;  /* 0x0001d200ff028b82 */ /* 0x000e620000000a00 */
[----:B------:R-:W1:Y:S02]  /*0770*/  LDCU UR20, c[0x0][0x770] ;  /* 0x0000ee00ff1477ac */ /* 0x000e640008000800 */
[----:B-1----:R-:W-:-:S05]  /*0780*/  @!P0 IMAD.WIDE.U32 R2, R0, 0x4, R2 ;  /* 0x0000000400028825 */ /* 0x002fca00078e0002 */
[----:B------:R-:W5:Y:S01]  /*0790*/  @!P0 LDG.E R18, desc[UR14][R2.64] ;  /* 0x0000000e02128981 */ /* 0x000f62000c1e1900 */
[----:B--2---:R-:W-:Y:S01]  /*07a0*/  UIMAD.WIDE.U32 UR4, UR9, UR7, URZ ;  /* 0x00000007090472a5 */ /* 0x004fe2000f8e00ff */
[----:B------:R-:W-:Y:S01]  /*07b0*/  HFMA2 R0, -RZ, RZ, 0, 5.9604644775390625e-08 ;  /* 0x00000001ff007431 */ /* 0x000fe200000001ff */
[----:B------:R-:W-:Y:S01]  /*07c0*/  UISETP.GT.U32.AND UP0, UPT, UR9, 0x3ff, UPT ;  /* 0x000003ff0900788c */ /* 0x000fe2000bf04070 */
[----:B------:R-:W-:-:S04]  /*07d0*/  IMAD.MOV.U32 R10, RZ, RZ, RZ ;  /* 0x000000ffff0a7224 */ /* 0x000fc800078e00ff */
[----:B------:R-:W-:Y:S02]  /*07e0*/  UMOV UR11, UR5 ;  /* 0x00000005000b7c82 */ /* 0x000fe40008000000 */
[----:B------:R-:W-:Y:S02]  /*07f0*/  UIADD3 UR7, UPT, UPT, -UR11, UR9, URZ ;  /* 0x000000090b077290 */ /* 0x000fe4000fffe1ff */
[----:B------:R-:W1:Y:S02]  /*0800*/  LDCU.64 UR4, c[0x0][0x778] ;  /* 0x0000ef00ff0477ac */ /* 0x000e640008000a00 */
[----:B---3--:R-:W-:-:S04]  /*0810*/  USHF.R.U32.HI UR7, URZ, UR8, UR7 ;  /* 0x00000008ff077299 */ /* 0x008fc80008011607 */
[----:B------:R-:W-:-:S04]  /*0820*/  UIADD3 UR11, UPT, UPT, UR11, UR7, URZ ;  /* 0x000000070b0b7290 */ /* 0x000fc8000fffe0ff */
[----:B----4-:R-:W-:-:S03]  /*0830*/  USHF.R.U32.HI UR11, URZ, UR10, UR11 ;  /* 0x0000000aff0b7299 */ /* 0x010fc6000801160b */
[----:B------:R-:W2:Y:S01]  /*0840*/  LDCU.U8 UR7, c[0x0][0x780] ;  /* 0x0000f000ff0777ac */ /* 0x000ea20008000000 */
[----:B------:R-:W-:-:S04]  /*0850*/  UIADD3 UR11, UPT, UPT, -UR11, URZ, URZ ;  /* 0x000000ff0b0b7290 */ /* 0x000fc8000fffe1ff */
[----:B------:R-:W-:-:S04]  /*0860*/  UIMAD UR6, UR11, UR6, UR9 ;  /* 0x000000060b0672a4 */ /* 0x000fc8000f8e0209 */
[----:B-1----:R-:W-:-:S07]  /*0870*/  UIMAD.WIDE.U32 UR16, UR6, UR5, URZ ;  /* 0x00000005061072a5 */ /* 0x002fce000f8e00ff */
[----:B------:R-:W-:Y:S02]  /*0880*/  UMOV UR5, UR17 ;  /* 0x0000001100057c82 */ /* 0x000fe40008000000 */
[----:B------:R-:W-:Y:S02]  /*0890*/  UIADD3 UR18, UPT, UPT, UR6, -UR5, URZ ;  /* 0x8000000506127290 */ /* 0x000fe4000fffe0ff */
[----:B------:R-:W1:Y:S02]  /*08a0*/  LDCU.U8 UR17, c[0x0][0x774] ;  /* 0x0000ee80ff1177ac */ /* 0x000e640008000000 */
[----:B--2---:R-:W-:Y:S01]  /*08b0*/  USHF.R.U32.HI UR18, URZ, UR7, UR18 ;  /* 0x00000007ff127299 */ /* 0x004fe20008011612 */
[----:B------:R-:W2:Y:S03]  /*08c0*/  LDCU.U8 UR16, c[0x0][0x775] ;  /* 0x0000eea0ff1077ac */ /* 0x000ea60008000000 */
[----:B------:R-:W-:Y:S01]  /*08d0*/  UIADD3 UR18, UPT, UPT, UR5, UR18, URZ ;  /* 0x0000001205127290 */ /* 0x000fe2000fffe0ff */
[----:B------:R-:W3:Y:S03]  /*08e0*/  LDCU UR5, c[0x0][0x76c] ;  /* 0x0000ed80ff0577ac */ /* 0x000ee60008000800 */
[----:B-----5:R-:W-:-:S04]  /*08f0*/  USHF.R.U32.HI UR18, URZ, UR13, UR18 ;  /* 0x0000000dff127299 */ /* 0x020fc80008011612 */
[----:B------:R-:W-:Y:S02]  /*0900*/  UIMAD.WIDE.U32 UR20, UR18, UR20, URZ ;  /* 0x00000014121472a5 */ /* 0x000fe4000f8e00ff */
[----:B------:R-:W-:-:S04]  /*0910*/  UIADD3 UR12, UPT, UPT, -UR18, URZ, URZ ;  /* 0x000000ff120c7290 */ /* 0x000fc8000fffe1ff */
[----:B------:R-:W-:Y:S01]  /*0920*/  UIMAD UR4, UR12, UR4, UR6 ;  /* 0x000000040c0472a4 */ /* 0x000fe2000f8e0206 */
[----:B------:R-:W-:Y:S02]  /*0930*/  UMOV UR19, UR21 ;  /* 0x0000001500137c82 */ /* 0x000fe40008000000 */
[----:B------:R-:W-:-:S03]  /*0940*/  UIADD3 UR11, UPT, UPT, UR18, -UR19, URZ ;  /* 0x80000013120b7290 */ /* 0x000fc6000fffe0ff */
[----:B------:R-:W-:Y:S01]  /*0950*/  MOV R5, UR4 ;  /* 0x0000000400057c02 */ /* 0x000fe20008000f00 */
[----:B-1----:R-:W-:-:S04]  /*0960*/  USHF.R.U32.HI UR11, URZ, UR17, UR11 ;  /* 0x00000011ff0b7299 */ /* 0x002fc8000801160b */
[----:B------:R-:W-:-:S04]  /*0970*/  UIADD3 UR11, UPT, UPT, UR19, UR11, URZ ;  /* 0x0000000b130b7290 */ /* 0x000fc8000fffe0ff */
[----:B--2---:R-:W-:-:S04]  /*0980*/  USHF.R.U32.HI UR11, URZ, UR16, UR11 ;  /* 0x00000010ff0b7299 */ /* 0x004fc8000801160b */
[----:B------:R-:W-:-:S04]  /*0990*/  UIADD3 UR11, UPT, UPT, -UR11, URZ, URZ ;  /* 0x000000ff0b0b7290 */ /* 0x000fc8000fffe1ff */
[----:B---3--:R-:W-:-:S06]  /*09a0*/  UIMAD UR5, UR11, UR5, UR18 ;  /* 0x000000050b0572a4 */ /* 0x008fcc000f8e0212 */
[----:B------:R-:W-:Y:S01]  /*09b0*/  IMAD.U32 R4, RZ, RZ, UR5 ;  /* 0x00000005ff047e24 */ /* 0x000fe2000f8e00ff */
[----:B------:R1:W2:Y:S01]  /*09c0*/  SHFL.IDX PT, R2, R18, 0x7, 0x1f ;  /* 0x00e01f0012027f89 */ /* 0x0002a200000e0000 */
[----:B------:R-:W-:Y:S05]  /*09d0*/  BRA.U UP0, `(.L_x_5) ;  /* 0x0000000500547547 */ /* 0x000fea000b800000 */
[----:B--2---:R-:W-:Y:S01]  /*09e0*/  SHF.R.S32.HI R17, RZ, 0x1f, R2 ;  /* 0x0000001fff117819 */ /* 0x004fe20000011402 */
[----:B------:R-:W2:Y:S01]  /*09f0*/  LDC R0, c[0x0][0x374] ;  /* 0x0000dd00ff007b82 */ /* 0x000ea20000000800 */
[----:B------:R-:W-:Y:S01]  /*0a00*/  IMAD.U32 R19, RZ, RZ, UR9 ;  /* 0x00000009ff137e24 */ /* 0x000fe2000f8e00ff */
[----:B------:R-:W-:Y:S01]  /*0a10*/  MOV R10, RZ ;  /* 0x000000ff000a7202 */ /* 0x000fe20000000f00 */
[----:B------:R-:W-:Y:S01]  /*0a20*/  IMAD.MOV.U32 R6, RZ, RZ, -0x1 ;  /* 0xffffffffff067424 */ /* 0x000fe200078e00ff */
[----:B------:R-:W-:Y:S02]  /*0a30*/  LEA.HI R17, R17, R2, RZ, 0x7 ;  /* 0x0000000211117211 */ /* 0x000fe400078f38ff */
[----:B------:R-:W-:Y:S02]  /*0a40*/  MOV R15, RZ ;  /* 0x000000ff000f7202 */ /* 0x000fe40000000f00 */
[----:B------:R-:W2:Y:S01]  /*0a50*/  LDC R7, c[0x0][0x370] ;  /* 0x0000dc00ff077b82 */ /* 0x000ea20000000800 */
[----:B------:R-:W-:-:S04]  /*0a60*/  LOP3.LUT R3, R17, 0xffffff80, RZ, 0xc0, !PT ;  /* 0xffffff8011037812 */ /* 0x000fc800078ec0ff */
[----:B------:R-:W-:-:S03]  /*0a70*/  ISETP.NE.AND P0, PT, R2, R3, PT ;  /* 0x000000030200720c */ /* 0x000fc60003f05270 */
[----:B------:R-:W3:Y:S01]  /*0a80*/  LDC R16, c[0x0][0x378] ;  /* 0x0000de00ff107b82 */ /* 0x000ee20000000800 */
[----:B------:R-:W-:-:S07]  /*0a90*/  ISETP.LT.AND P0, PT, R2, RZ, P0 ;  /* 0x000000ff0200720c */ /* 0x000fce0000701270 */
[----:B------:R-:W4:Y:S08]  /*0aa0*/  LDC R12, c[0x0][0x770] ;  /* 0x0001dc00ff0c7b82 */ /* 0x000f300000000800 */
[----:B------:R-:W1:Y:S01]  /*0ab0*/  LDC R11, c[0x0][0x76c] ;  /* 0x0001db00ff0b7b82 */ /* 0x000e620000000800 */
[----:B--2---:R-:W-:Y:S01]  /*0ac0*/  IMAD R7, R0, R7, RZ ;  /* 0x0000000700077224 */ /* 0x004fe200078e02ff */
[----:B------:R-:W-:-:S02]  /*0ad0*/  SHF.R.S32.HI R0, RZ, 0x7, R17 ;  /* 0x00000007ff007819 */ /* 0x000fc40000011411 */
[----:B------:R-:W-:-:S03]  /*0ae0*/  LEA.HI.SX32 R17, R17, 0xffffffff, 0x19 ;  /* 0xffffffff11117811 */ /* 0x000fc600078fcaff */
[----:B------:R-:W-:Y:S01]  /*0af0*/  @!P0 IMAD.MOV R17, RZ, RZ, R0 ;  /* 0x000000ffff118224 */ /* 0x000fe200078e0200 */
[----:B------:R-:W2:Y:S01]  /*0b00*/  LDC.64 R8, c[0x0][0x760] ;  /* 0x0001d800ff087b82 */ /* 0x000ea20000000a00 */
[----:B---3--:R-:W-:Y:S02]  /*0b10*/  IMAD R16, R7, R16, RZ ;  /* 0x0000001007107224 */ /* 0x008fe400078e02ff */
[----:B------:R-:W-:-:S05]  /*0b20*/  IMAD.MOV.U32 R0, RZ, RZ, 0x1 ;  /* 0x00000001ff007424 */ /* 0x000fca00078e00ff */
[----:B------:R-:W3:Y:S02]  /*0b30*/  LDC.64 R2, c[0x0][0x778] ;  /* 0x0001de00ff027b82 */ /* 0x000ee40000000a00 */
.L_x_10:
[----:B------:R-:W-:-:S13]  /*0b40*/  ISETP.GE.AND P0, PT, R4, R17, PT ;  /* 0x000000110400720c */ /* 0x000fda0003f06270 */
[----:B------:R-:W-:Y:S05]  /*0b50*/  @P0 BRA `(.L_x_6) ;  /* 0x0000000000940947 */ /* 0x000fea0003800000 */
[----:B------:R-:W-:-:S04]  /*0b60*/  SHF.L.U32 R7, R4, 0x7, RZ ;  /* 0x0000000704077819 */ /* 0x000fc800000006ff */
[----:B------:R-:W-:-:S13]  /*0b70*/  ISETP.GE.AND P0, PT, R7, R15, PT ;  /* 0x0000000f0700720c */ /* 0x000fda0003f06270 */
[----:B------:R-:W-:Y:S05]  /*0b80*/  @!P0 BRA `(.L_x_7) ;  /* 0x0000000000388947 */ /* 0x000fea0003800000 */
[----:B------:R-:W-:Y:S01]  /*0b90*/  VIADD R13, R6, 0x1 ;  /* 0x00000001060d7836 */ /* 0x000fe20000000000 */
[----:B------:R-:W-:-:S04]  /*0ba0*/  MOV R6, 0xffffffff ;  /* 0xffffffff00067802 */ /* 0x000fc80000000f00 */
[----:B------:R-:W-:-:S13]  /*0bb0*/  ISETP.GT.U32.AND P0, PT, R13, 0x1f, PT ;  /* 0x0000001f0d00780c */ /* 0x000fda0003f04070 */
[----:B------:R-:W-:Y:S05]  /*0bc0*/  @P0 BRA `(.L_x_8) ;  /* 0x0000000000240947 */ /* 0x000fea0003800000 */
[----:B------:R-:W-:Y:S01]  /*0bd0*/  ISETP.GT.AND P0, PT, R18, R7, PT ;  /* 0x000000071200720c */ /* 0x000fe20003f04270 */
[----:B------:R-:W-:-:S05]  /*0be0*/  IMAD.MOV.U32 R6, RZ, RZ, -0x1 ;  /* 0xffffffffff067424 */ /* 0x000fca00078e00ff */
[----:B------:R-:W-:-:S07]  /*0bf0*/  SHF.L.U32 R6, R6, R13, RZ ;  /* 0x0000000d06067219 */ /* 0x000fce00000006ff */
[----:B------:R-:W-:-:S04]  /*0c00*/  VOTE.ANY R7, PT, P0 ;  /* 0x0000000000077806 */ /* 0x000fc800000e0100 */
[----:B------:R-:W-:-:S05]  /*0c10*/  LOP3.LUT P0, R7, R7, RZ, R6, 0xa0, !PT ;  /* 0x000000ff07077212 */ /* 0x000fca000780a006 */
[----:B------:R-:W-:-:S05]  /*0c20*/  VIADD R6, R7, 0xffffffff ;  /* 0xffffffff07067836 */ /* 0x000fca0000000000 */
[----:B------:R-:W-:-:S04]  /*0c30*/  LOP3.LUT R7, R7, R6, RZ, 0xc, !PT ;  /* 0x0000000607077212 */ /* 0x000fc800078e0cff */
[----:B------:R-:W5:Y:S02]  /*0c40*/  POPC R6, R7 ;  /* 0x0000000700067309 */ /* 0x000f640000000000 */
[----:B-----5:R-:W-:-:S07]  /*0c50*/  SEL R6, R6, 0xffffffff, P0 ;  /* 0xffffffff06067807 */ /* 0x020fce0000000000 */
.L_x_8:
[----:B------:R4:W3:Y:S02]  /*0c60*/  SHFL.IDX PT, R15, R18, R6, 0x1f ;  /* 0x00001f06120f7589 */ /* 0x0008e400000e0000 */
.L_x_7:
[----:B------:R-:W5:Y:S01]  /*0c70*/  S2R R13, SR_CgaCtaId ;  /* 0x00000000000d7919 */ /* 0x000f620000008800 */
[----:B------:R-:W-:Y:S01]  /*0c80*/  MOV R14, 0x400 ;  /* 0x00000400000e7802 */ /* 0x000fe20000000f00 */
[----:B------:R-:W-:-:S03]  /*0c90*/  IMAD.U32 R21, R0, -0x80000000, RZ ;  /* 0x8000000000157824 */ /* 0x000fc600078e00ff */
[----:B-----5:R-:W-:-:S05]  /*0ca0*/  LEA R13, R13, R14, 0x18 ;  /* 0x0000000e0d0d7211 */ /* 0x020fca00078ec0ff */
[----:B------:R-:W-:-:S04]  /*0cb0*/  IMAD R14, R10, 0x8, R13 ;  /* 0x000000080a0e7824 */ /* 0x000fc800078e020d */
[----:B------:R-:W5:Y:S02]  /*0cc0*/  SYNCS.PHASECHK.TRANS64.TRYWAIT P0, [R14+URZ+0x90], R21 ;  /* 0x000090150e0075a7 */ /* 0x000f6400080011ff */
[----:B-----5:R-:W-:Y:S05]  /*0cd0*/  @!P0 BRA `(.L_x_9) ;  /* 0x0000003800a88947 */ /* 0x020fea0003800000 */
.L_x_57:
[----:B------:R-:W-:Y:S01]  /*0ce0*/  ELECT P0, URZ, PT ;  /* 0x0000000000ff782f */ /* 0x000fe20003800000 */
[----:B------:R-:W-:-:S12]  /*0cf0*/  IMAD.MOV.U32 R7, RZ, RZ, 0x1 ;  /* 0x00000001ff077424 */ /* 0x000fd800078e00ff */
[C---:B------:R-:W-:Y:S02]  /*0d00*/  @P0 IMAD R13, R10.reuse, 0x10, R13 ;  /* 0x000000100a0d0824 */ /* 0x040fe400078e020d */
[----:B------:R-:W-:-:S03]  /*0d10*/  VIADD R10, R10, 0x1 ;  /* 0x000000010a0a7836 */ /* 0x000fc60000000000 */
[----:B------:R4:W-:Y:S02]  /*0d20*/  @P0 STS.128 [R13+0x36410], R4 ;  /* 0x036410040d000388 */ /* 0x0009e40000000c00 */
[----:B------:R-:W-:Y:S01]  /*0d30*/  ISETP.NE.AND P0, PT, R10, 0x2, PT ;  /* 0x000000020a00780c */ /* 0x000fe20003f05270 */
[----:B------:R5:W-:Y:S06]  /*0d40*/  MEMBAR.ALL.CTA ;  /* 0x0000000000007992 */ /* 0x000bec0000008000 */
[----:B-----5:R-:W5:Y:S01]  /*0d50*/  FENCE.VIEW.ASYNC.S ;  /* 0x00000000000073c6 */ /* 0x020f620000000000 */
[----:B----4-:R-:W-:-:S02]  /*0d60*/  SEL R21, RZ, 0x1, P0 ;  /* 0x00000001ff157807 */ /* 0x010fc40000000000 */
[----:B------:R-:W-:Y:S02]  /*0d70*/  SEL R10, R10, RZ, P0 ;  /* 0x000000ff0a0a7207 */ /* 0x000fe40000000000 */
[----:B------:R-:W-:Y:S01]  /*0d80*/  LOP3.LUT R0, R0, R21, RZ, 0x3c, !PT ;  /* 0x0000001500007212 */ /* 0x000fe200078e3cff */
[----:B-----5:R-:W-:Y:S06]  /*0d90*/  BAR.SYNC.DEFER_BLOCKING 0x4, 0x20 ;  /* 0x0100800000007b1d */ /* 0x020fec0000010000 */
[----:B------:R4:W-:Y:S02]  /*0da0*/  SYNCS.ARRIVE.TRANS64.ART0 RZ, [R14+URZ+0x80], R7 ;  /* 0x000080070eff79a7 */ /* 0x0009e400085000ff */
.L_x_6:
[----:B------:R-:W-:-:S04]  /*0db0*/  IMAD.IADD R19, R16, 0x1, R19 ;  /* 0x0000000110137824 */ /* 0x000fc800078e0213 */
[C---:B--2---:R-:W-:Y:S01]  /*0dc0*/  IMAD.HI.U32 R5, R19.reuse, R9, RZ ;  /* 0x0000000913057227 */ /* 0x044fe200078e00ff */
[----:B------:R-:W-:-:S03]  /*0dd0*/  ISETP.GE.AND P0, PT, R19, 0x400, PT ;  /* 0x000004001300780c */ /* 0x000fc60003f06270 */
[----:B------:R-:W-:-:S05]  /*0de0*/  IMAD.IADD R4, R19, 0x1, -R5 ;  /* 0x0000000113047824 */ /* 0x000fca00078e0a05 */
[----:B------:R-:W-:-:S04]  /*0df0*/  SHF.R.U32.HI R4, RZ, UR8, R4 ;  /* 0x00000008ff047c19 */ /* 0x000fc80008011604 */
[----:B------:R-:W-:-:S04]  /*0e00*/  IADD3 R4, PT, PT, R5, R4, RZ ;  /* 0x0000000405047210 */ /* 0x000fc80007ffe0ff */
[----:B----4-:R-:W-:-:S05]  /*0e10*/  SHF.R.U32.HI R14, RZ, UR10, R4 ;  /* 0x0000000aff0e7c19 */ /* 0x010fca0008011604 */
[----:B------:R-:W-:-:S04]  /*0e20*/  IMAD.MOV R14, RZ, RZ, -R14 ;  /* 0x000000ffff0e7224 */ /* 0x000fc800078e0a0e */
[----:B------:R-:W-:-:S04]  /*0e30*/  IMAD R14, R8, R14, R19 ;  /* 0x0000000e080e7224 */ /* 0x000fc800078e0213 */
[----:B---3--:R-:W-:-:S05]  /*0e40*/  IMAD.HI.U32 R5, R14, R3, RZ ;  /* 0x000000030e057227 */ /* 0x008fca00078e00ff */
[----:B------:R-:W-:-:S04]  /*0e50*/  IADD3 R4, PT, PT, R14, -R5, RZ ;  /* 0x800000050e047210 */ /* 0x000fc80007ffe0ff */
[----:B------:R-:W-:-:S05]  /*0e60*/  SHF.R.U32.HI R4, RZ, UR7, R4 ;  /* 0x00000007ff047c19 */ /* 0x000fca0008011604 */
[----:B------:R-:W-:-:S05]  /*0e70*/  IMAD.IADD R4, R5, 0x1, R4 ;  /* 0x0000000105047824 */ /* 0x000fca00078e0204 */
[----:B------:R-:W-:-:S05]  /*0e80*/  SHF.R.U32.HI R7, RZ, UR13, R4 ;  /* 0x0000000dff077c19 */ /* 0x000fca0008011604 */
[----:B------:R-:W-:-:S05]  /*0e90*/  IMAD.HI.U32 R5, R7, R12, RZ ;  /* 0x0000000c07057227 */ /* 0x000fca00078e00ff */
[----:B------:R-:W-:-:S04]  /*0ea0*/  IADD3 R4, PT, PT, R7, -R5, RZ ;  /* 0x8000000507047210 */ /* 0x000fc80007ffe0ff */
[----:B------:R-:W-:-:S05]  /*0eb0*/  SHF.R.U32.HI R4, RZ, UR17, R4 ;  /* 0x00000011ff047c19 */ /* 0x000fca0008011604 */
[----:B------:R-:W-:Y:S01]  /*0ec0*/  IMAD.IADD R4, R5, 0x1, R4 ;  /* 0x0000000105047824 */ /* 0x000fe200078e0204 */
[----:B------:R-:W-:-:S04]  /*0ed0*/  IADD3 R5, PT, PT, -R7, RZ, RZ ;  /* 0x000000ff07057210 */ /* 0x000fc80007ffe1ff */
[----:B------:R-:W-:Y:S01]  /*0ee0*/  SHF.R.U32.HI R4, RZ, UR16, R4 ;  /* 0x00000010ff047c19 */ /* 0x000fe20008011604 */
[----:B------:R-:W-:-:S03]  /*0ef0*/  IMAD R5, R2, R5, R14 ;  /* 0x0000000502057224 */ /* 0x000fc600078e020e */
[----:B------:R-:W-:-:S05]  /*0f00*/  IADD3 R4, PT, PT, -R4, RZ, RZ ;  /* 0x000000ff04047210 */ /* 0x000fca0007ffe1ff */
[----:B-1----:R-:W-:Y:S01]  /*0f10*/  IMAD R4, R11, R4, R7 ;  /* 0x000000040b047224 */ /* 0x002fe200078e0207 */
[----:B------:R-:W-:Y:S06]  /*0f20*/  @!P0 BRA `(.L_x_10) ;  /* 0xfffffffc00048947 */ /* 0x000fec000383ffff */
.L_x_5:
[----:B------:R-:W3:Y:S01]  /*0f30*/  S2R R3, SR_CgaCtaId ;  /* 0x0000000000037919 */ /* 0x000ee20000008800 */
[----:B--2---:R-:W-:Y:S01]  /*0f40*/  MOV R2, 0x400 ;  /* 0x0000040000027802 */ /* 0x004fe20000000f00 */
[----:B------:R-:W-:Y:S01]  /*0f50*/  IMAD.U32 R6, R0, -0x80000000, RZ ;  /* 0x8000000000067824 */ /* 0x000fe200078e00ff */
[C---:B------:R-:W-:Y:S01]  /*0f60*/  ISETP.NE.AND P0, PT, R10.reuse, 0x1, PT ;  /* 0x000000010a00780c */ /* 0x040fe20003f05270 */
[----:B------:R-:W-:-:S05]  /*0f70*/  VIADD R8, R10, 0x2 ;  /* 0x000000020a087836 */ /* 0x000fca0000000000 */
[----:B------:R-:W-:Y:S02]  /*0f80*/  SEL R8, R8, 0x1, P0 ;  /* 0x0000000108087807 */ /* 0x000fe40000000000 */
[----:B---3--:R-:W-:-:S05]  /*0f90*/  LEA R3, R3, R2, 0x18 ;  /* 0x0000000203037211 */ /* 0x008fca00078ec0ff */
[----:B------:R-:W-:-:S04]  /*0fa0*/  IMAD R2, R10, 0x8, R3 ;  /* 0x000000080a027824 */ /* 0x000fc800078e0203 */
[----:B------:R-:W2:Y:S02]  /*0fb0*/  SYNCS.PHASECHK.TRANS64.TRYWAIT P1, [R2+URZ+0x90], R6 ;  /* 0x00009006020075a7 */ /* 0x000ea400080211ff */
[----:B--2---:R-:W-:Y:S05]  /*0fc0*/  @!P1 BRA `(.L_x_11) ;  /* 0x0000003800049947 */ /* 0x004fea0003800000 */
.L_x_59:
[----:B------:R-:W-:Y:S02]  /*0fd0*/  ELECT P2, URZ, PT ;  /* 0x0000000000ff782f */ /* 0x000fe40003840000 */
[----:B------:R-:W-:Y:S01]  /*0fe0*/  ISETP.NE.AND P0, PT, R8, 0x2, PT ;  /* 0x000000020800780c */ /* 0x000fe20003f05270 */
[----:B--2---:R-:W-:-:S03]  /*0ff0*/  IMAD.MOV.U32 R7, RZ, RZ, RZ ;  /* 0x000000ffff077224 */ /* 0x004fc600078e00ff */
[----:B------:R-:W-:Y:S02]  /*1000*/  ISETP.EQ.XOR P1, PT, R10, 0x1, !P0 ;  /* 0x000000010a00780c */ /* 0x000fe40004722a70 */
[----:B------:R-:W-:Y:S02]  /*1010*/  SEL R8, R8, RZ, P0 ;  /* 0x000000ff08087207 */ /* 0x000fe40000000000 */
[----:B------:R-:W-:-:S03]  /*1020*/  SEL R9, RZ, 0x1, !P1 ;  /* 0x00000001ff097807 */ /* 0x000fc60004800000 */
[--C-:B------:R-:W-:Y:S01]  /*1030*/  IMAD R8, R8, 0x8, R3.reuse ;  /* 0x0000000808087824 */ /* 0x100fe200078e0203 */
[----:B------:R-:W-:Y:S01]  /*1040*/  LOP3.LUT R9, R0, R9, RZ, 0x3c, !PT ;  /* 0x0000000900097212 */ /* 0x000fe200078e3cff */
[----:B------:R-:W-:Y:S02]  /*1050*/  @P2 IMAD R10, R10, 0x10, R3 ;  /* 0x000000100a0a2824 */ /* 0x000fe400078e0203 */
[----:B------:R-:W-:Y:S02]  /*1060*/  @P2 IMAD.MOV.U32 R6, RZ, RZ, -0x1 ;  /* 0xffffffffff062424 */ /* 0x000fe400078e00ff */
[----:B------:R-:W-:Y:S02]  /*1070*/  IMAD.MOV.U32 R3, RZ, RZ, 0x1 ;  /* 0x00000001ff037424 */ /* 0x000fe400078e00ff */
[----:B------:R-:W-:Y:S01]  /*1080*/  IMAD.U32 R12, R9, -0x80000000, RZ ;  /* 0x80000000090c7824 */ /* 0x000fe200078e00ff */
[----:B------:R2:W-:Y:S01]  /*1090*/  @P2 STS.128 [R10+0x36410], R4 ;  /* 0x036410040a002388 */ /* 0x0005e20000000c00 */
[----:B------:R3:W-:Y:S06]  /*10a0*/  MEMBAR.ALL.CTA ;  /* 0x0000000000007992 */ /* 0x0007ec0000008000 */
[----:B---3--:R-:W3:Y:S02]  /*10b0*/  FENCE.VIEW.ASYNC.S ;  /* 0x00000000000073c6 */ /* 0x008ee40000000000 */
[----:B---3--:R-:W-:Y:S06]  /*10c0*/  BAR.SYNC.DEFER_BLOCKING 0x4, 0x20 ;  /* 0x0100800000007b1d */ /* 0x008fec0000010000 */
[----:B------:R2:W-:Y:S01]  /*10d0*/  SYNCS.ARRIVE.TRANS64.ART0 RZ, [R2+URZ+0x80], R3 ;  /* 0x0000800302ff79a7 */ /* 0x0005e200085000ff */
[----:B------:R-:W3:Y:S02]  /*10e0*/  SYNCS.PHASECHK.TRANS64.TRYWAIT P0, [R8+URZ+0x90], R12 ;  /* 0x0000900c080075a7 */ /* 0x000ee400080011ff */
[----:B--23--:R-:W-:Y:S05]  /*10f0*/  @!P0 BRA `(.L_x_12) ;  /* 0x0000003400d08947 */ /* 0x00cfea0003800000 */
.L_x_4:
[----:B------:R-:W-:-:S13]  /*1100*/  ISETP.NE.AND P0, PT, R121, 0x5, PT ;  /* 0x000000057900780c */ /* 0x000fda0003f05270 */
[----:B------:R-:W-:Y:S05]  /*1110*/  @P0 BRA `(.L_x_13) ;  /* 0x0000000800040947 */ /* 0x000fea0003800000 */
[----:B------:R-:W3:Y:S01]  /*1120*/  S2UR UR23, SR_CgaCtaId ;  /* 0x00000000001779c3 */ /* 0x000ee20000008800 */
[----:B------:R-:W-:Y:S02]  /*1130*/  UMOV UR4, 0x400 ;  /* 0x0000040000047882 */ /* 0x000fe40000000000 */
[----:B---3--:R-:W-:-:S09]  /*1140*/  ULEA UR23, UR23, UR4, 0x18 ;  /* 0x0000000417177291 */ /* 0x008fd2000f8ec0ff */
[----:B------:R-:W3:Y:S02]  /*1150*/  SYNCS.PHASECHK.TRANS64.TRYWAIT P0, [UR23+0x80], RZ ;  /* 0x000080ffff0075a7 */ /* 0x000ee40008001117 */
[----:B---3--:R-:W-:Y:S05]  /*1160*/  @!P0 BRA `(.L_x_14) ;  /* 0x0000003400cc8947 */ /* 0x008fea0003800000 */
.L_x_62:
[----:B------:R-:W4:Y:S01]  /*1170*/  LDS.128 R4, [UR23+0x36410] ;  /* 0x03641017ff047984 */ /* 0x000f220008000c00 */
[----:B---3--:R-:W-:Y:S01]  /*1180*/  HFMA2 R0, -RZ, RZ, 0, 5.9604644775390625e-08 ;  /* 0x00000001ff007431 */ /* 0x008fe200000001ff */
[----:B------:R-:W-:Y:S01]  /*1190*/  UMOV UR30, 0x1 ;  /* 0x00000001001e7882 */ /* 0x000fe20000000000 */
[----:B------:R-:W-:Y:S01]  /*11a0*/  UMOV UR29, URZ ;  /* 0x000000ff001d7c82 */ /* 0x000fe20008000000 */
[----:B------:R3:W-:Y:S06]  /*11b0*/  MEMBAR.ALL.CTA ;  /* 0x0000000000007992 */ /* 0x0007ec0000008000 */
[----:B---3--:R-:W3:Y:S02]  /*11c0*/  FENCE.VIEW.ASYNC.S ;  /* 0x00000000000073c6 */ /* 0x008ee40000000000 */
[----:B---3--:R3:W-:Y:S01]  /*11d0*/  SYNCS.ARRIVE.TRANS64.ART0 RZ, [UR23+0x90], R0 ;  /* 0x00009000ffff79a7 */ /* 0x0087e20008500017 */
[----:B----4-:R-:W-:-:S13]  /*11e0*/  ISETP.NE.AND P0, PT, R7, 0x1, PT ;  /* 0x000000010700780c */ /* 0x010fda0003f05270 */
[----:B---3--:R-:W-:Y:S05]  /*11f0*/  @P0 BRA `(.L_x_15) ;  /* 0x00000004005c0947 */ /* 0x008fea0003800000 */
[----:B------:R-:W3:Y:S01]  /*1200*/  LDCU.64 UR4, c[0x0][0x348] ;  /* 0x00006900ff0477ac */ /* 0x000ee20008000a00 */
[----:B------:R-:W-:Y:S01]  /*1210*/  R2UR UR19, R4 ;  /* 0x00000000041372ca */ /* 0x000fe200000e0000 */
[----:B--2---:R-:W-:Y:S01]  /*1220*/  IMAD.MOV.U32 R8, RZ, RZ, 0x1 ;  /* 0x00000001ff087424 */ /* 0x004fe200078e00ff */
[----:B------:R-:W-:Y:S01]  /*1230*/  R2UR UR11, R5 ;  /* 0x00000000050b72ca */ /* 0x000fe200000e0000 */
[----:B------:R-:W-:Y:S01]  /*1240*/  IMAD.MOV.U32 R2, RZ, RZ, RZ ;  /* 0x000000ffff027224 */ /* 0x000fe200078e00ff */
[----:B------:R-:W-:Y:S01]  /*1250*/  R2UR UR28, R6 ;  /* 0x00000000061c72ca */ /* 0x000fe200000e0000 */
[----:B------:R-:W-:Y:S01]  /*1260*/  UMOV UR30, 0x1 ;  /* 0x00000001001e7882 */ /* 0x000fe20000000000 */
[----:B------:R-:W-:Y:S01]  /*1270*/  UMOV UR29, URZ ;  /* 0x000000ff001d7c82 */ /* 0x000fe20008000000 */
[----:B------:R-:W-:Y:S01]  /*1280*/  UMOV UR18, URZ ;  /* 0x000000ff00127c82 */ /* 0x000fe20008000000 */
[----:B------:R-:W-:Y:S01]  /*1290*/  UMOV UR10, URZ ;  /* 0x000000ff000a7c82 */ /* 0x000fe20008000000 */
[----:B---3--:R-:W-:-:S02]  /*12a0*/  UIADD3 UR38, UP3, UPT, UR4, 0x40, URZ ;  /* 0x0000004004267890 */ /* 0x008fc4000ff7e0ff */
[----:B------:R-:W-:Y:S02]  /*12b0*/  UIADD3 UR36, UP2, UPT, UR4, 0xc0, URZ ;  /* 0x000000c004247890 */ /* 0x000fe4000ff5e0ff */
[----:B------:R-:W-:Y:S02]  /*12c0*/  UIADD3 UR34, UP1, UPT, UR4, 0x140, URZ ;  /* 0x0000014004227890 */ /* 0x000fe4000ff3e0ff */
[----:B------:R-:W-:Y:S02]  /*12d0*/  UIADD3 UR32, UP0, UPT, UR4, 0x1c0, URZ ;  /* 0x000001c004207890 */ /* 0x000fe4000ff1e0ff */
[----:B------:R-:W-:Y:S02]  /*12e0*/  UIADD3.X UR39, UPT, UPT, URZ, UR5, URZ, UP3, !UPT ;  /* 0x00000005ff277290 */ /* 0x000fe40009ffe4ff */
[----:B------:R-:W-:Y:S02]  /*12f0*/  UIADD3.X UR37, UPT, UPT, URZ, UR5, URZ, UP2, !UPT ;  /* 0x00000005ff257290 */ /* 0x000fe400097fe4ff */
[----:B------:R-:W-:-:S02]  /*1300*/  UIADD3.X UR35, UPT, UPT, URZ, UR5, URZ, UP1, !UPT ;  /* 0x00000005ff237290 */ /* 0x000fc40008ffe4ff */
[----:B------:R-:W-:-:S12]  /*1310*/  UIADD3.X UR33, UPT, UPT, URZ, UR5, URZ, UP0, !UPT ;  /* 0x00000005ff217290 */ /* 0x000fd800087fe4ff */
.L_x_20:
[----:B------:R-:W-:Y:S01]  /*1320*/  USHF.L.U32 UR4, UR30, 0x1f, URZ ;  /* 0x0000001f1e047899 */ /* 0x000fe200080006ff */
[----:B------:R-:W-:Y:S01]  /*1330*/  HFMA2 R3, -RZ, RZ, 0, -6.103515625e-05 ;  /* 0x00008400ff037431 */ /* 0x000fe200000001ff */
[----:B------:R-:W-:Y:S02]  /*1340*/  ULEA UR5, UR29, UR23, 0x3 ;  /* 0x000000171d057291 */ /* 0x000fe4000f8e18ff */
[----:B------:R-:W-:Y:S02]  /*1350*/  USHF.L.U32 UR7, UR19, 0x7, URZ ;  /* 0x0000000713077899 */ /* 0x000fe400080006ff */
[----:B------:R-:W-:Y:S01]  /*1360*/  MOV R0, UR4 ;  /* 0x0000000400007c02 */ /* 0x000fe20008000f00 */
[----:B------:R-:W-:Y:S01]  /*1370*/  USHF.L.U32 UR27, UR11, 0x7, URZ ;  /* 0x000000070b1b7899 */ /* 0x000fe200080006ff */
[----:B------:R-:W-:-:S03]  /*1380*/  UMOV UR20, URZ ;  /* 0x000000ff00147c82 */ /* 0x000fc60008000000 */
[----:B---3--:R2:W3:Y:S08]  /*1390*/  SYNCS.PHASECHK.TRANS64.TRYWAIT P2, [UR5+0x30], R0 ;  /* 0x00003000ff0075a7 */ /* 0x0084f00008041105 */
.L_x_18:
[----:B----4-:R-:W-:Y:S02]  /*13a0*/  UIADD3 UR9, UPT, UPT, UR29, 0x1, URZ ;  /* 0x000000011d097890 */ /* 0x010fe4000fffe0ff */
[----:B------:R-:W-:Y:S02]  /*13b0*/  USHF.L.U32 UR6, UR20, 0x7, URZ ;  /* 0x0000000714067899 */ /* 0x000fe400080006ff */
[----:B------:R-:W-:Y:S02]  /*13c0*/  ULEA UR5, UR29, UR23, 0x3 ;  /* 0x000000171d057291 */ /* 0x000fe4000f8e18ff */
[----:B------:R-:W-:Y:S02]  /*13d0*/  ULEA UR24, UR29, UR23, 0xe ;  /* 0x000000171d187291 */ /* 0x000fe4000f8e70ff */
[----:B------:R-:W-:Y:S02]  /*13e0*/  UISETP.NE.AND UP1, UPT, UR9, 0x6, UPT ;  /* 0x000000060900788c */ /* 0x000fe4000bf25270 */
[----:B------:R-:W-:-:S02]  /*13f0*/  UIADD3 UR4, UPT, UPT, UR24, 0x4c00, URZ ;  /* 0x00004c0018047890 */ /* 0x000fc4000fffe0ff */
[----:B------:R-:W-:Y:S02]  /*1400*/  ULEA UR8, UR29, UR23, 0x9 ;  /* 0x000000171d087291 */ /* 0x000fe4000f8e48ff */
[----:B------:R-:W-:Y:S02]  /*1410*/  UIADD3 UR24, UPT, UPT, UR24, 0x1cc00, URZ ;  /* 0x0001cc0018187890 */ /* 0x000fe4000fffe0ff */
[----:B------:R-:W-:Y:S02]  /*1420*/  USEL UR21, URZ, 0x1, UP1 ;  /* 0x00000001ff157887 */ /* 0x000fe40008800000 */
[----:B------:R-:W-:Y:S01]  /*1430*/  UISETP.GT.U32.AND UP0, UPT, UR20, 0x1e, UPT ;  /* 0x0000001e1400788c */ /* 0x000fe2000bf04070 */
[----:B------:R-:W-:Y:S01]  /*1440*/  UMOV UR12, UR20 ;  /* 0x00000014000c7c82 */ /* 0x000fe20008000000 */
[----:B------:R-:W-:Y:S01]  /*1450*/  UMOV UR13, UR28 ;  /* 0x0000001c000d7c82 */ /* 0x000fe20008000000 */
[----:B------:R-:W-:Y:S01]  /*1460*/  UMOV UR25, UR5 ;  /* 0x0000000500197c82 */ /* 0x000fe20008000000 */
[----:B------:R-:W-:Y:S01]  /*1470*/  UMOV UR26, UR6 ;  /* 0x00000006001a7c82 */ /* 0x000fe20008000000 */
[----:B---3--:R-:W-:Y:S06]  /*1480*/  @P2 BRA `(.L_x_16) ;  /* 0x0000000000102947 */ /* 0x008fec0003800000 */
[----:B------:R-:W-:-:S06]  /*1490*/  USHF.L.U32 UR16, UR30, 0x1f, URZ ;  /* 0x0000001f1e107899 */ /* 0x000fcc00080006ff */
[----:B--2---:R-:W-:-:S04]  /*14a0*/  MOV R0, UR16 ;  /* 0x0000001000007c02 */ /* 0x004fc80008000f00 */
[----:B------:R-:W2:Y:S02]  /*14b0*/  SYNCS.PHASECHK.TRANS64.TRYWAIT P0, [UR5+0x30], R0 ;  /* 0x00003000ff0075a7 */ /* 0x000ea40008001105 */
[----:B--2---:R-:W-:Y:S05]  /*14c0*/  @!P0 BRA `(.L_x_17) ;  /* 0x00000034000c8947 */ /* 0x004fea0003800000 */
.L_x_16:
[----:B------:R-:W-:Y:S02]  /*14d0*/  ELECT P1, URZ, PT ;  /* 0x0000000000ff782f */ /* 0x000fe40003820000 */
[----:B------:R-:W-:Y:S01]  /*14e0*/  PLOP3.LUT P0, PT, PT, PT, UP0, 0x80, 0x8 ;  /* 0x000000000008781c */ /* 0x000fe20003f0f008 */
[----:B------:R-:W-:Y:S01]  /*14f0*/  ULOP3.LUT UR30, UR30, UR21, URZ, 0x3c, !UPT ;  /* 0x000000151e1e7292 */ /* 0x000fe2000f8e3cff */
[----:B------:R-:W-:Y:S01]  /*1500*/  PLOP3.LUT P2, PT, PT, PT, PT, 0x80, 0x8 ;  /* 0x000000000008781c */ /* 0x000fe20003f4f070 */
[----:B------:R-:W-:Y:S02]  /*1510*/  USEL UR29, UR9, URZ, UP1 ;  /* 0x000000ff091d7287 */ /* 0x000fe40008800000 */
[----:B------:R-:W-:Y:S02]  /*1520*/  UIADD3 UR16, UPT, UPT, UR8, 0x34c00, URZ ;  /* 0x00034c0008107890 */ /* 0x000fe4000fffe0ff */
[----:B------:R-:W-:Y:S02]  /*1530*/  UIADD3 UR8, UPT, UPT, UR8, 0x35800, URZ ;  /* 0x0003580008087890 */ /* 0x000fe4000fffe0ff */
[----:B------:R-:W-:-:S02]  /*1540*/  @!UP0 USHF.L.U32 UR21, UR30, 0x1f, URZ ;  /* 0x0000001f1e158899 */ /* 0x000fc400080006ff */
[----:B------:R-:W-:Y:S01]  /*1550*/  @!UP0 ULEA UR22, UR29, UR23, 0x3 ;  /* 0x000000171d168291 */ /* 0x000fe2000f8e18ff */
[----:B------:R4:W-:Y:S01]  /*1560*/  @P1 SYNCS.ARRIVE.TRANS64 RZ, [UR5], R3 ;  /* 0x00000003ffff19a7 */ /* 0x0009e20008000005 */
[----:B------:R-:W-:Y:S01]  /*1570*/  UMOV UR17, UR5 ;  /* 0x0000000500117c82 */ /* 0x000fe20008000000 */
[----:B------:R-:W-:Y:S01]  /*1580*/  UTMALDG.2D [UR4], [UR38], desc[URZ] ;  /* 0x0000ff04260075b4 */ /* 0x000fe20008009000 */
[----:B--2---:R-:W-:Y:S01]  /*1590*/  IMAD.U32 R0, RZ, RZ, UR21 ;  /* 0x00000015ff007e24 */ /* 0x004fe2000f8e00ff */
[----:B------:R-:W-:Y:S01]  /*15a0*/  UMOV UR9, UR5 ;  /* 0x0000000500097c82 */ /* 0x000fe20008000000 */
[----:B------:R-:W-:-:S04]  /*15b0*/  UIADD3 UR21, UPT, UPT, UR20, 0x1, URZ ;  /* 0x0000000114157890 */ /* 0x000fc8000fffe0ff */
[----:B------:R-:W-:Y:S01]  /*15c0*/  UISETP.NE.AND UP0, UPT, UR21, 0x20, UPT ;  /* 0x000000201500788c */ /* 0x000fe2000bf05270 */
[----:B------:R-:W-:Y:S01]  /*15d0*/  UTMALDG.3D [UR24], [UR36], desc[URZ] ;  /* 0x0000ff18240075b4 */ /* 0x000fe20008011000 */
[----:B------:R2:W-:Y:S01]  /*15e0*/  UTMALDG.3D [UR16], [UR34], desc[URZ] ;  /* 0x0000ff10220075b4 */ /* 0x0005e20008011000 */
[----:B------:R4:W-:Y:S01]  /*15f0*/  UTMALDG.4D [UR8], [UR32], desc[URZ] ;  /* 0x0000ff08200075b4 */ /* 0x0009e20008019000 */
[----:B------:R4:W3:Y:S01]  /*1600*/  @!P0 SYNCS.PHASECHK.TRANS64.TRYWAIT P2, [UR22+0x30], R0 ;  /* 0x00003000ff0085a7 */ /* 0x0008e20008041116 */
[----:B--2---:R-:W-:-:S04]  /*1610*/  UMOV UR20, UR21 ;  /* 0x0000001500147c82 */ /* 0x004fc80008000000 */
[----:B------:R-:W-:Y:S05]  /*1620*/  BRA.U UP0, `(.L_x_18) ;  /* 0xfffffffd005c7547 */ /* 0x000fea000b83ffff */
[----:B----4-:R-:W-:Y:S02]  /*1630*/  LEA R3, R8, UR23, 0x3 ;  /* 0x0000001708037c11 */ /* 0x010fe4000f8e18ff */
[----:B------:R-:W-:-:S04]  /*1640*/  SHF.L.U32 R4, R2, 0x1f, RZ ;  /* 0x0000001f02047819 */ /* 0x000fc800000006ff */
[----:B------:R-:W2:Y:S02]  /*1650*/  SYNCS.PHASECHK.TRANS64.TRYWAIT P0, [R3+URZ+0x80], R4 ;  /* 0x00008004030075a7 */ /* 0x000ea400080011ff */
[----:B--2---:R-:W-:Y:S05]  /*1660*/  @!P0 BRA `(.L_x_19) ;  /* 0x0000003000c48947 */ /* 0x004fea0003800000 */
.L_x_65:
[C---:B------:R-:W-:Y:S01]  /*1670*/  LEA R4, R8.reuse, UR23, 0x4 ;  /* 0x0000001708047c11 */ /* 0x040fe2000f8e20ff */
[----:B------:R-:W-:Y:S02]  /*1680*/  VIADD R8, R8, 0x1 ;  /* 0x0000000108087836 */ /* 0x000fe40000000000 */
[----:B------:R-:W-:-:S03]  /*1690*/  IMAD.MOV.U32 R0, RZ, RZ, 0x1 ;  /* 0x00000001ff007424 */ /* 0x000fc600078e00ff */
[----:B--2---:R-:W2:Y:S01]  /*16a0*/  LDS.128 R4, [R4+0x36410] ;  /* 0x0364100004047984 */ /* 0x004ea20000000c00 */
[C---:B------:R-:W-:Y:S01]  /*16b0*/  ISETP.NE.AND P1, PT, R8.reuse, 0x2, PT ;  /* 0x000000020800780c */ /* 0x040fe20003f25270 */
[----:B------:R4:W-:Y:S06]  /*16c0*/  MEMBAR.ALL.CTA ;  /* 0x0000000000007992 */ /* 0x0009ec0000008000 */
[----:B----4-:R-:W4:Y:S01]  /*16d0*/  FENCE.VIEW.ASYNC.S ;  /* 0x00000000000073c6 */ /* 0x010f220000000000 */
[----:B------:R-:W-:Y:S01]  /*16e0*/  SEL R8, R8, RZ, P1 ;  /* 0x000000ff08087207 */ /* 0x000fe20000800000 */
[----:B----4-:R4:W-:Y:S01]  /*16f0*/  SYNCS.ARRIVE.TRANS64.ART0 RZ, [R3+URZ+0x90], R0 ;  /* 0x0000900003ff79a7 */ /* 0x0109e200085000ff */
[----:B--2---:R-:W-:-:S02]  /*1700*/  ISETP.NE.AND P0, PT, R7, 0x1, PT ;  /* 0x000000010700780c */ /* 0x004fc40003f05270 */
[----:B------:R-:W-:Y:S02]  /*1710*/  R2UR UR19, R4 ;  /* 0x00000000041372ca */ /* 0x000fe400000e0000 */
[----:B------:R-:W-:Y:S02]  /*1720*/  R2UR UR11, R5 ;  /* 0x00000000050b72ca */ /* 0x000fe400000e0000 */
[----:B------:R-:W-:Y:S02]  /*1730*/  R2UR UR28, R6 ;  /* 0x00000000061c72ca */ /* 0x000fe400000e0000 */
[----:B----4-:R-:W-:-:S04]  /*1740*/  SEL R3, RZ, 0x1, P1 ;  /* 0x00000001ff037807 */ /* 0x010fc80000800000 */
[----:B------:R-:W-:Y:S01]  /*1750*/  LOP3.LUT R2, R2, R3, RZ, 0x3c, !PT ;  /* 0x0000000302027212 */ /* 0x000fe200078e3cff */
[----:B------:R-:W-:Y:S08]  /*1760*/  @!P0 BRA `(.L_x_20) ;  /* 0xfffffff800ec8947 */ /* 0x000ff0000383ffff */
.L_x_15:
[----:B------:R-:W-:Y:S02]  /*1770*/  UIADD3 UR4, UPT, UPT, UR29, 0x2, URZ ;  /* 0x000000021d047890 */ /* 0x000fe4000fffe0ff */
[----:B------:R-:W-:-:S04]  /*1780*/  UISETP.NE.AND UP0, UPT, UR29, 0x5, UPT ;  /* 0x000000051d00788c */ /* 0x000fc8000bf05270 */
[----:B------:R-:W-:-:S04]  /*1790*/  USEL UR4, UR4, 0x1, UP0 ;  /* 0x0000000104047887 */ /* 0x000fc80008000000 */
[----:B------:R-:W-:Y:S02]  /*17a0*/  UIADD3 UR5, UPT, UPT, UR4, 0x1, URZ ;  /* 0x0000000104057890 */ /* 0x000fe4000fffe0ff */
[----:B------:R-:W-:-:S04]  /*17b0*/  UISETP.NE.AND UP1, UPT, UR4, 0x6, UPT ;  /* 0x000000060400788c */ /* 0x000fc8000bf25270 */
[----:B------:R-:W-:Y:S02]  /*17c0*/  USEL UR5, UR5, 0x1, UP1 ;  /* 0x0000000105057887 */ /* 0x000fe40008800000 */
[----:B------:R-:W-:Y:S02]  /*17d0*/  UISETP.EQ.XOR UP1, UPT, UR29, 0x5, !UP1 ;  /* 0x000000051d00788c */ /* 0x000fe4000cf22a70 */
[----:B------:R-:W-:Y:S02]  /*17e0*/  UIADD3 UR4, UPT, UPT, UR5, 0x1, URZ ;  /* 0x0000000105047890 */ /* 0x000fe4000fffe0ff */
[----:B------:R-:W-:Y:S02]  /*17f0*/  UISETP.NE.AND UP0, UPT, UR5, 0x6, UPT ;  /* 0x000000060500788c */ /* 0x000fe4000bf05270 */
[----:B------:R-:W-:Y:S02]  /*1800*/  UISETP.EQ.XOR UP1, UPT, UR5, 0x6, UP1 ;  /* 0x000000060500788c */ /* 0x000fe40008f22a70 */
[----:B------:R-:W-:-:S04]  /*1810*/  USEL UR4, UR4, 0x1, UP0 ;  /* 0x0000000104047887 */ /* 0x000fc80008000000 */
[----:B------:R-:W-:Y:S02]  /*1820*/  UIADD3 UR5, UPT, UPT, UR4, 0x1, URZ ;  /* 0x0000000104057890 */ /* 0x000fe4000fffe0ff */
[----:B------:R-:W-:Y:S02]  /*1830*/  UISETP.NE.AND UP0, UPT, UR4, 0x6, UPT ;  /* 0x000000060400788c */ /* 0x000fe4000bf05270 */
[----:B------:R-:W-:Y:S02]  /*1840*/  UISETP.EQ.XOR UP1, UPT, UR4, 0x6, UP1 ;  /* 0x000000060400788c */ /* 0x000fe40008f22a70 */
[----:B------:R-:W-:-:S04]  /*1850*/  USEL UR5, UR5, 0x1, UP0 ;  /* 0x0000000105057887 */ /* 0x000fc80008000000 */
[----:B------:R-:W-:Y:S02]  /*1860*/  UISETP.EQ.XOR UP1, UPT, UR5, 0x6, UP1 ;  /* 0x000000060500788c */ /* 0x000fe40008f22a70 */
[----:B------:R-:W-:Y:S02]  /*1870*/  UISETP.NE.AND UP0, UPT, UR5, 0x6, UPT ;  /* 0x000000060500788c */ /* 0x000fe4000bf05270 */
[----:B------:R-:W-:Y:S02]  /*1880*/  USEL UR4, URZ, 0x1, !UP1 ;  /* 0x00000001ff047887 */ /* 0x000fe4000c800000 */
[----:B------:R-:W-:Y:S02]  /*1890*/  USEL UR5, UR5, URZ, UP0 ;  /* 0x000000ff05057287 */ /* 0x000fe40008000000 */
[----:B------:R-:W-:Y:S02]  /*18a0*/  ULOP3.LUT UR4, UR30, UR4, URZ, 0x3c, !UPT ;  /* 0x000000041e047292 */ /* 0x000fe4000f8e3cff */
[----:B------:R-:W-:-:S02]  /*18b0*/  ULEA UR5, UR5, UR23, 0x3 ;  /* 0x0000001705057291 */ /* 0x000fc4000f8e18ff */
[----:B------:R-:W-:-:S06]  /*18c0*/  USHF.L.U32 UR4, UR4, 0x1f, URZ ;  /* 0x0000001f04047899 */ /* 0x000fcc00080006ff */
[----:B------:R-:W-:-:S04]  /*18d0*/  MOV R0, UR4 ;  /* 0x0000000400007c02 */ /* 0x000fc80008000f00 */
[----:B------:R-:W4:Y:S02]  /*18e0*/  SYNCS.PHASECHK.TRANS64.TRYWAIT P0, [UR5+0x30], R0 ;  /* 0x00003000ff0075a7 */ /* 0x000f240008001105 */
[----:B----4-:R-:W-:Y:S05]  /*18f0*/  @!P0 BRA `(.L_x_21) ;  /* 0x0000003000388947 */ /* 0x010fea0003800000 */
.L_x_67:
[----:B------:R-:W-:-:S13]  /*1900*/  ELECT P0, URZ, PT ;  /* 0x0000000000ff782f */ /* 0x000fda0003800000 */
[----:B----4-:R-:W-:-:S04]  /*1910*/  @P0 MOV R0, 0x8400 ;  /* 0x0000840000000802 */ /* 0x010fc80000000f00 */
[----:B------:R4:W-:Y:S03]  /*1920*/  @P0 SYNCS.ARRIVE.TRANS64 RZ, [UR5], R0 ;  /* 0x00000000ffff09a7 */ /* 0x0009e60008000005 */
.L_x_13:
[----:B------:R-:W-:-:S13]  /*1930*/  ISETP.NE.AND P0, PT, R121, 0x4, PT ;  /* 0x000000047900780c */ /* 0x000fda0003f05270 */
[----:B------:R-:W-:Y:S05]  /*1940*/  @P0 BRA `(.L_x_22) ;  /* 0x0000000800e40947 */ /* 0x000fea0003800000 */
[----:B------:R-:W5:Y:S08]  /*1950*/  S2UR UR12, SR_CgaCtaId ;  /* 0x00000000000c79c3 */ /* 0x000f700000008800 */
[----:B------:R-:W-:Y:S06]  /*1960*/  BAR.SYNC.DEFER_BLOCKING 0x3, 0xa0 ;  /* 0x00c2800000007b1d */ /* 0x000fec0000010000 */
[----:B------:R-:W-:-:S02]  /*1970*/  UMOV UR4, 0x400 ;  /* 0x0000040000047882 */ /* 0x000fc40000000000 */
[----:B-----5:R-:W-:-:S09]  /*1980*/  ULEA UR12, UR12, UR4, 0x18 ;  /* 0x000000040c0c7291 */ /* 0x020fd2000f8ec0ff */
[----:B----4-:R-:W4:Y:S01]  /*1990*/  LDS R0, [UR12+0xa8] ;  /* 0x0000a80cff007984 */ /* 0x010f220008000800 */
[----:B------:R-:W5:Y:S02]  /*19a0*/  SYNCS.PHASECHK.TRANS64.TRYWAIT P0, [UR12+0x80], RZ ;  /* 0x000080ffff0075a7 */ /* 0x000f64000800110c */
[----:B----45:R-:W-:Y:S05]  /*19b0*/  @!P0 BRA `(.L_x_23) ;  /* 0x0000003000288947 */ /* 0x030fea0003800000 */
.L_x_69:
[----:B------:R-:W5:Y:S01]  /*19c0*/  LDS R3, [UR12+0x3641c] ;  /* 0x03641c0cff037984 */ /* 0x000f620008000800 */
[----:B----4-:R-:W-:Y:S01]  /*19d0*/  IMAD.MOV.U32 R2, RZ, RZ, 0x1 ;  /* 0x00000001ff027424 */ /* 0x010fe200078e00ff */
[----:B------:R-:W-:Y:S01]  /*19e0*/  R2UR UR32, R0 ;  /* 0x00000000002072ca */ /* 0x000fe200000e0000 */
[----:B------:R-:W-:Y:S01]  /*19f0*/  HFMA2 R0, -RZ, RZ, 0, 5.9604644775390625e-08 ;  /* 0x00000001ff007431 */ /* 0x000fe200000001ff */
[----:B------:R4:W-:Y:S06]  /*1a00*/  MEMBAR.ALL.CTA ;  /* 0x0000000000007992 */ /* 0x0009ec0000008000 */
[----:B----4-:R-:W4:Y:S01]  /*1a10*/  FENCE.VIEW.ASYNC.S ;  /* 0x00000000000073c6 */ /* 0x010f220000000000 */
[----:B------:R-:W-:Y:S01]  /*1a20*/  IMAD.MOV.U32 R6, RZ, RZ, 0x1 ;  /* 0x00000001ff067424 */ /* 0x000fe200078e00ff */
[----:B----4-:R4:W-:Y:S01]  /*1a30*/  SYNCS.ARRIVE.TRANS64.ART0 RZ, [UR12+0x90], R2 ;  /* 0x00009002ffff79a7 */ /* 0x0109e2000850000c */
[----:B-----5:R-:W-:-:S13]  /*1a40*/  ISETP.NE.AND P0, PT, R3, 0x1, PT ;  /* 0x000000010300780c */ /* 0x020fda0003f05270 */
[----:B----4-:R-:W-:Y:S05]  /*1a50*/  @P0 BRA `(.L_x_24) ;  /* 0x0000000800700947 */ /* 0x010fea0003800000 */
[----:B------:R-:W-:Y:S01]  /*1a60*/  UIADD3 UR10, UPT, UPT, UR32, 0x100, URZ ;  /* 0x00000100200a7890 */ /* 0x000fe2000fffe0ff */
[----:B------:R-:W-:Y:S01]  /*1a70*/  MOV R5, 0x1 ;  /* 0x0000000100057802 */ /* 0x000fe20000000f00 */
[----:B------:R-:W-:Y:S01]  /*1a80*/  UIADD3 UR8, UPT, UPT, UR32, 0x40000100, URZ ;  /* 0x4000010020087890 */ /* 0x000fe2000fffe0ff */
[----:B------:R-:W-:Y:S01]  /*1a90*/  MOV R4, RZ ;  /* 0x000000ff00047202 */ /* 0x000fe20000000f00 */
[----:B------:R-:W-:Y:S01]  /*1aa0*/  UIADD3 UR6, UPT, UPT, UR32, -0x7fffff00, URZ ;  /* 0x8000010020067890 */ /* 0x000fe2000fffe0ff */
[----:B------:R-:W-:Y:S01]  /*1ab0*/  MOV R6, 0x1 ;  /* 0x0000000100067802 */ /* 0x000fe20000000f00 */
[----:B------:R-:W-:Y:S02]  /*1ac0*/  UIADD3 UR4, UPT, UPT, UR32, -0x3fffff00, URZ ;  /* 0xc000010020047890 */ /* 0x000fe4000fffe0ff */
[----:B------:R-:W-:Y:S02]  /*1ad0*/  UIADD3 UR11, UPT, UPT, UR32, 0x110, URZ ;  /* 0x00000110200b7890 */ /* 0x000fe4000fffe0ff */
[----:B------:R-:W-:-:S02]  /*1ae0*/  UIADD3 UR9, UPT, UPT, UR32, 0x40000110, URZ ;  /* 0x4000011020097890 */ /* 0x000fc4000fffe0ff */
[----:B------:R-:W-:Y:S02]  /*1af0*/  UIADD3 UR7, UPT, UPT, UR32, -0x7ffffef0, URZ ;  /* 0x8000011020077890 */ /* 0x000fe4000fffe0ff */
[----:B------:R-:W-:Y:S02]  /*1b00*/  USHF.R.U32.HI UR18, URZ, 0x1, UR10 ;  /* 0x00000001ff127899 */ /* 0x000fe4000801160a */
[----:B------:R-:W-:Y:S02]  /*1b10*/  USHF.R.U32.HI UR17, URZ, 0x1, UR8 ;  /* 0x00000001ff117899 */ /* 0x000fe40008011608 */
[----:B------:R-:W-:Y:S01]  /*1b20*/  USHF.R.U32.HI UR16, URZ, 0x1, UR6 ;  /* 0x00000001ff107899 */ /* 0x000fe20008011606 */
[----:B------:R-:W-:Y:S01]  /*1b30*/  UMOV UR34, 0x8a02000 ;  /* 0x08a0200000227882 */ /* 0x000fe20000000000 */
[----:B------:R-:W-:Y:S02]  /*1b40*/  UIADD3 UR5, UPT, UPT, UR32, -0x3ffffef0, URZ ;  /* 0xc000011020057890 */ /* 0x000fe4000fffe0ff */
[----:B------:R-:W-:-:S02]  /*1b50*/  USHF.R.U32.HI UR13, URZ, 0x1, UR4 ;  /* 0x00000001ff0d7899 */ /* 0x000fc40008011604 */
[----:B------:R-:W-:Y:S02]  /*1b60*/  UIADD3 UR19, UPT, UPT, UR12, 0x35800, URZ ;  /* 0x000358000c137890 */ /* 0x000fe4000fffe0ff */
[----:B------:R-:W-:Y:S02]  /*1b70*/  UIADD3 UR20, UPT, UPT, UR12, 0x34c00, URZ ;  /* 0x00034c000c147890 */ /* 0x000fe4000fffe0ff */
[----:B------:R-:W-:Y:S02]  /*1b80*/  UIADD3 UR21, UPT, UPT, UR12, 0x4c00, URZ ;  /* 0x00004c000c157890 */ /* 0x000fe4000fffe0ff */
[----:B------:R-:W-:Y:S02]  /*1b90*/  UIADD3 UR22, UPT, UPT, UR12, 0x1cc00, URZ ;  /* 0x0001cc000c167890 */ /* 0x000fe4000fffe0ff */
[----:B------:R-:W-:Y:S02]  /*1ba0*/  USEL UR23, URZ, 0x4000, UP6 ;  /* 0x00004000ff177887 */ /* 0x000fe4000b000000 */
[----:B------:R-:W-:-:S02]  /*1bb0*/  USHF.R.U32.HI UR46, URZ, 0x1a, UR11 ;  /* 0x0000001aff2e7899 */ /* 0x000fc4000801160b */
[----:B------:R-:W-:Y:S02]  /*1bc0*/  USHF.R.U32.HI UR40, URZ, 0x1a, UR9 ;  /* 0x0000001aff287899 */ /* 0x000fe40008011609 */
[----:B------:R-:W-:Y:S02]  /*1bd0*/  USHF.R.U32.HI UR36, URZ, 0x1a, UR7 ;  /* 0x0000001aff247899 */ /* 0x000fe40008011607 */
[----:B------:R-:W-:Y:S02]  /*1be0*/  USEL UR34, UR34, 0x8a00000, !UP5 ;  /* 0x08a0000022227887 */ /* 0x000fe4000e800000 */
[----:B------:R-:W-:Y:S02]  /*1bf0*/  ULOP3.LUT UR18, UR18, 0x60000000, URZ, 0xc0, !UPT ;  /* 0x6000000012127892 */ /* 0x000fe4000f8ec0ff */
[----:B------:R-:W-:Y:S02]  /*1c00*/  ULOP3.LUT UR17, UR17, 0x60000000, URZ, 0xc0, !UPT ;  /* 0x6000000011117892 */ /* 0x000fe4000f8ec0ff */
[----:B------:R-:W-:-:S02]  /*1c10*/  ULOP3.LUT UR16, UR16, 0x60000000, URZ, 0xc0, !UPT ;  /* 0x6000000010107892 */ /* 0x000fc4000f8ec0ff */
[----:B------:R-:W-:Y:S02]  /*1c20*/  USHF.R.U32.HI UR35, URZ, 0x1a, UR5 ;  /* 0x0000001aff237899 */ /* 0x000fe40008011605 */
[----:B------:R-:W-:Y:S02]  /*1c30*/  ULOP3.LUT UR13, UR13, 0x60000000, URZ, 0xc0, !UPT ;  /* 0x600000000d0d7892 */ /* 0x000fe4000f8ec0ff */
[----:B------:R-:W-:Y:S02]  /*1c40*/  USHF.R.U32.HI UR19, URZ, 0x4, UR19 ;  /* 0x00000004ff137899 */ /* 0x000fe40008011613 */
[----:B------:R-:W-:Y:S02]  /*1c50*/  USHF.R.U32.HI UR20, URZ, 0x4, UR20 ;  /* 0x00000004ff147899 */ /* 0x000fe40008011614 */
[----:B------:R-:W-:Y:S02]  /*1c60*/  USHF.R.U32.HI UR21, URZ, 0x4, UR21 ;  /* 0x00000004ff157899 */ /* 0x000fe40008011615 */
[----:B------:R-:W-:-:S02]  /*1c70*/  USHF.R.U32.HI UR22, URZ, 0x4, UR22 ;  /* 0x00000004ff167899 */ /* 0x000fc40008011616 */
[----:B------:R-:W-:Y:S02]  /*1c80*/  UIADD3 UR34, UPT, UPT, UR23, UR34, URZ ;  /* 0x0000002217227290 */ /* 0x000fe4000fffe0ff */
[----:B------:R-:W-:Y:S02]  /*1c90*/  ULOP3.LUT UR46, UR18, 0x30, UR46, 0xf8, !UPT ;  /* 0x00000030122e7892 */ /* 0x000fe4000f8ef82e */
[----:B------:R-:W-:Y:S02]  /*1ca0*/  ULOP3.LUT UR40, UR17, 0x30, UR40, 0xf8, !UPT ;  /* 0x0000003011287892 */ /* 0x000fe4000f8ef828 */
[----:B------:R-:W-:Y:S02]  /*1cb0*/  ULOP3.LUT UR36, UR16, 0x30, UR36, 0xf8, !UPT ;  /* 0x0000003010247892 */ /* 0x000fe4000f8ef824 */
[----:B------:R-:W-:Y:S02]  /*1cc0*/  ULOP3.LUT UR35, UR13, 0x30, UR35, 0xf8, !UPT ;  /* 0x000000300d237892 */ /* 0x000fe4000f8ef823 */
[----:B------:R-:W-:-:S02]  /*1cd0*/  ULOP3.LUT UR19, UR19, 0x3fc0, URZ, 0xc0, !UPT ;  /* 0x00003fc013137892 */ /* 0x000fc4000f8ec0ff */
[----:B------:R-:W-:Y:S02]  /*1ce0*/  ULOP3.LUT UR20, UR20, 0x3fc0, URZ, 0xc0, !UPT ;  /* 0x00003fc014147892 */ /* 0x000fe4000f8ec0ff */
[----:B------:R-:W-:Y:S02]  /*1cf0*/  ULOP3.LUT UR21, UR21, 0x3fc0, URZ, 0xc0, !UPT ;  /* 0x00003fc015157892 */ /* 0x000fe4000f8ec0ff */
[----:B------:R-:W-:Y:S02]  /*1d00*/  ULOP3.LUT UR22, UR22, 0x3fc0, URZ, 0xc0, !UPT ;  /* 0x00003fc016167892 */ /* 0x000fe4000f8ec0ff */
[----:B------:R-:W-:Y:S02]  /*1d10*/  ULOP3.LUT UR47, UR46, UR34, URZ, 0xfc, !UPT ;  /* 0x000000222e2f7292 */ /* 0x000fe4000f8efcff */
[----:B------:R-:W-:Y:S02]  /*1d20*/  ULOP3.LUT UR41, UR40, UR34, URZ, 0xfc, !UPT ;  /* 0x0000002228297292 */ /* 0x000fe4000f8efcff */
[----:B------:R-:W-:-:S02]  /*1d30*/  ULOP3.LUT UR37, UR36, UR34, URZ, 0xfc, !UPT ;  /* 0x0000002224257292 */ /* 0x000fc4000f8efcff */
[----:B------:R-:W-:Y:S02]  /*1d40*/  ULOP3.LUT UR35, UR35, UR34, URZ, 0xfc, !UPT ;  /* 0x0000002223237292 */ /* 0x000fe4000f8efcff */
[----:B------:R-:W-:Y:S02]  /*1d50*/  ULOP3.LUT UR19, UR19, 0x10000, URZ, 0xfc, !UPT ;  /* 0x0001000013137892 */ /* 0x000fe4000f8efcff */
[----:B------:R-:W-:Y:S02]  /*1d60*/  ULOP3.LUT UR20, UR20, 0x10000, URZ, 0xfc, !UPT ;  /* 0x0001000014147892 */ /* 0x000fe4000f8efcff */
[----:B------:R-:W-:Y:S02]  /*1d70*/  ULOP3.LUT UR21, UR21, 0x10000, URZ, 0xfc, !UPT ;  /* 0x0001000015157892 */ /* 0x000fe4000f8efcff */
[----:B------:R-:W-:Y:S01]  /*1d80*/  ULOP3.LUT UR22, UR22, 0x10000, URZ, 0xfc, !UPT ;  /* 0x0001000016167892 */ /* 0x000fe2000f8efcff */
[----:B------:R-:W-:Y:S01]  /*1d90*/  UMOV UR31, URZ ;  /* 0x000000ff001f7c82 */ /* 0x000fe20008000000 */
[----:B------:R-:W-:Y:S01]  /*1da0*/  UMOV UR30, URZ ;  /* 0x000000ff001e7c82 */ /* 0x000fe20008000000 */
[----:B------:R-:W-:Y:S01]  /*1db0*/  UMOV UR29, URZ ;  /* 0x000000ff001d7c82 */ /* 0x000fe20008000000 */
[----:B------:R-:W-:Y:S01]  /*1dc0*/  UMOV UR46, URZ ;  /* 0x000000ff002e7c82 */ /* 0x000fe20008000000 */
[----:B------:R-:W-:Y:S01]  /*1dd0*/  UMOV UR40, URZ ;  /* 0x000000ff00287c82 */ /* 0x000fe20008000000 */
[----:B------:R-:W-:Y:S01]  /*1de0*/  UMOV UR36, URZ ;  /* 0x000000ff00247c82 */ /* 0x000fe20008000000 */
[----:B------:R-:W-:-:S05]  /*1df0*/  UMOV UR34, URZ ;  /* 0x000000ff00227c82 */ /* 0x000fca0008000000 */
.L_x_31:
[----:B------:R-:W-:Y:S01]  /*1e00*/  USHF.L.U32 UR13, UR30, 0x1f, URZ ;  /* 0x0000001f1e0d7899 */ /* 0x000fe200080006ff */
[----:B------:R-:W-:Y:S01]  /*1e10*/  SHF.L.U32 R2, R6, 0x1f, RZ ;  /* 0x0000001f06027819 */ /* 0x000fe200000006ff */
[----:B------:R-:W-:Y:S02]  /*1e20*/  ULEA UR16, UR29, UR12, 0x3 ;  /* 0x0000000c1d107291 */ /* 0x000fe4000f8e18ff */
[----:B------:R-:W-:Y:S02]  /*1e30*/  ULEA UR18, UR31, UR12, 0x3 ;  /* 0x0000000c1f127291 */ /* 0x000fe4000f8e18ff */
[----:B------:R-:W-:Y:S01]  /*1e40*/  MOV R0, UR13 ;  /* 0x0000000d00007c02 */ /* 0x000fe20008000f00 */
[----:B------:R-:W-:Y:S02]  /*1e50*/  ULEA UR17, UR31, UR32, 0x7 ;  /* 0x000000201f117291 */ /* 0x000fe4000f8e38ff */
[----:B------:R-:W-:Y:S02]  /*1e60*/  UPLOP3.LUT UP2, UPT, UPT, UPT, UPT, 0x40, 0x4 ;  /* 0x000000000004789c */ /* 0x000fe40003f4e870 */
[----:B------:R4:W2:Y:S02]  /*1e70*/  SYNCS.PHASECHK.TRANS64.TRYWAIT P1, [UR16], R0 ;  /* 0x00000000ff0075a7 */ /* 0x0008a40008021110 */
[----:B------:R-:W5:Y:S02]  /*1e80*/  SYNCS.PHASECHK.TRANS64.TRYWAIT P0, [UR18+0x70], R2 ;  /* 0x00007002ff0075a7 */ /* 0x000f640008001112 */
[----:B--2-45:R-:W-:Y:S05]  /*1e90*/  @P0 BRA `(.L_x_25) ;  /* 0x0000000000080947 */ /* 0x034fea0003800000 */
[----:B------:R-:W2:Y:S02]  /*1ea0*/  SYNCS.PHASECHK.TRANS64.TRYWAIT P0, [UR18+0x70], R2 ;  /* 0x00007002ff0075a7 */ /* 0x000ea40008001112 */
[----:B--2---:R-:W-:Y:S05]  /*1eb0*/  @!P0 BRA `(.L_x_26) ;  /* 0x0000002c00008947 */ /* 0x004fea0003800000 */
.L_x_25:
[----:B------:R-:W-:-:S05]  /*1ec0*/  UMOV UR27, URZ ;  /* 0x000000ff001b7c82 */ /* 0x000fca0008000000 */
.L_x_29:
[----:B------:R-:W-:Y:S02]  /*1ed0*/  USHF.L.U32 UR28, UR29, 0xa, URZ ;  /* 0x0000000a1d1c7899 */ /* 0x000fe400080006ff */
[----:B------:R-:W-:Y:S02]  /*1ee0*/  UIADD3 UR23, UPT, UPT, UR29, 0x1, URZ ;  /* 0x000000011d177890 */ /* 0x000fe4000fffe0ff */
[----:B------:R-:W-:Y:S02]  /*1ef0*/  UISETP.GT.U32.AND UP0, UPT, UR27, 0x1e, UPT ;  /* 0x0000001e1b00788c */ /* 0x000fe4000bf04070 */
[----:B----4-:R-:W-:Y:S02]  /*1f00*/  USHF.L.U32 UR52, UR29, 0x5, URZ ;  /* 0x000000051d347899 */ /* 0x010fe400080006ff */
[----:B------:R-:W-:Y:S02]  /*1f10*/  UIADD3 UR16, UPT, UPT, UR28, 0x6, URZ ;  /* 0x000000061c107890 */ /* 0x000fe4000fffe0ff */
[----:B------:R-:W-:Y:S01]  /*1f20*/  ULEA UR13, UR29, UR12, 0x3 ;  /* 0x0000000c1d0d7291 */ /* 0x000fe2000f8e18ff */
[----:B------:R-:W-:Y:S01]  /*1f30*/  PLOP3.LUT P0, PT, PT, PT, UP0, 0x80, 0x8 ;  /* 0x000000000008781c */ /* 0x000fe20003f0f008 */
[----:B------:R-:W-:Y:S02]  /*1f40*/  UISETP.NE.AND UP1, UPT, UR23, 0x6, UPT ;  /* 0x000000061700788c */ /* 0x000fe4000bf25270 */
[----:B------:R-:W-:Y:S02]  /*1f50*/  UIADD3 UR54, UPT, UPT, UR52, UR20, URZ ;  /* 0x0000001434367290 */ /* 0x000fe4000fffe0ff */
[----:B------:R-:W-:Y:S02]  /*1f60*/  UIADD3 UR50, UPT, UPT, UR28, UR22, URZ ;  /* 0x000000161c327290 */ /* 0x000fe4000fffe0ff */
[----:B------:R-:W-:Y:S02]  /*1f70*/  UIADD3 UR48, UPT, UPT, UR28, UR21, URZ ;  /* 0x000000151c307290 */ /* 0x000fe4000fffe0ff */
[----:B------:R-:W-:Y:S02]  /*1f80*/  UIADD3 UR44, UPT, UPT, UR22, 0x2, UR28 ;  /* 0x00000002162c7890 */ /* 0x000fe4000fffe01c */
[----:B------:R-:W-:Y:S02]  /*1f90*/  UIADD3 UR42, UPT, UPT, UR21, 0x2, UR28 ;  /* 0x00000002152a7890 */ /* 0x000fe4000fffe01c */
[----:B------:R-:W-:Y:S02]  /*1fa0*/  UIADD3 UR38, UPT, UPT, UR22, 0x4, UR28 ;  /* 0x0000000416267890 */ /* 0x000fe4000fffe01c */
[----:B------:R-:W-:Y:S02]  /*1fb0*/  UIADD3 UR26, UPT, UPT, UR16, UR22, URZ ;  /* 0x00000016101a7290 */ /* 0x000fe4000fffe0ff */
[----:B------:R-:W-:Y:S02]  /*1fc0*/  UIADD3 UR52, UPT, UPT, UR52, UR19, URZ ;  /* 0x0000001334347290 */ /* 0x000fe4000fffe0ff */
[----:B------:R-:W-:Y:S02]  /*1fd0*/  UIADD3 UR28, UPT, UPT, UR21, 0x4, UR28 ;  /* 0x00000004151c7890 */ /* 0x000fe4000fffe01c */
[----:B------:R-:W-:Y:S02]  /*1fe0*/  UIADD3 UR25, UPT, UPT, UR13, 0x30, URZ ;  /* 0x000000300d197890 */ /* 0x000fe4000fffe0ff */
[----:B------:R-:W-:Y:S02]  /*1ff0*/  USEL UR24, URZ, 0x1, UP1 ;  /* 0x00000001ff187887 */ /* 0x000fe40008800000 */
[----:B------:R-:W-:Y:S02]  /*2000*/  UIADD3 UR16, UPT, UPT, UR16, UR21, URZ ;  /* 0x0000001510107290 */ /* 0x000fe4000fffe0ff */
[----:B------:R-:W-:Y:S01]  /*2010*/  USEL UR29, UR23, URZ, UP1 ;  /* 0x000000ff171d7287 */ /* 0x000fe20008800000 */
[----:B------:R-:W-:Y:S01]  /*2020*/  UMOV UR55, 0x4008 ;  /* 0x0000400800377882 */ /* 0x000fe20000000000 */
[----:B------:R-:W-:Y:S01]  /*2030*/  UMOV UR53, 0x4008 ;  /* 0x0000400800357882 */ /* 0x000fe20000000000 */
[----:B------:R-:W-:Y:S01]  /*2040*/  UMOV UR51, 0x40004040 ;  /* 0x4000404000337882 */ /* 0x000fe20000000000 */
[----:B------:R-:W-:Y:S01]  /*2050*/  UMOV UR49, 0x40004040 ;  /* 0x4000404000317882 */ /* 0x000fe20000000000 */
[----:B------:R-:W-:Y:S01]  /*2060*/  UMOV UR45, 0x40004040 ;  /* 0x40004040002d7882 */ /* 0x000fe20000000000 */
[----:B------:R-:W-:Y:S01]  /*2070*/  UMOV UR43, 0x40004040 ;  /* 0x40004040002b7882 */ /* 0x000fe20000000000 */
[----:B------:R-:W-:Y:S01]  /*2080*/  UMOV UR39, 0x40004040 ;  /* 0x4000404000277882 */ /* 0x000fe20000000000 */
[----:B--2---:R-:W-:Y:S05]  /*2090*/  @P1 BRA `(.L_x_27) ;  /* 0x0000000000101947 */ /* 0x004fea0003800000 */
[----:B------:R-:W-:Y:S06]  /*20a0*/  USHF.L.U32 UR23, UR30, 0x1f, URZ ;  /* 0x0000001f1e177899 */ /* 0x000fec00080006ff */
[----:B--2---:R-:W-:Y:S04]  /*20b0*/  MOV R0, UR23 ;  /* 0x0000001700007c02 */ /* 0x004fe80008000f00 */
[----:B------:R-:W2:Y:S02]  /*20c0*/  SYNCS.PHASECHK.TRANS64.TRYWAIT P1, [UR13], R0 ;  /* 0x00000000ff0075a7 */ /* 0x000ea4000802110d */
[----:B--2---:R-:W-:Y:S05]  /*20d0*/  @!P1 BRA `(.L_x_28) ;  /* 0x0000002800949947 */ /* 0x004fea0003800000 */
.L_x_27:
[----:B------:R-:W-:Y:S01]  /*20e0*/  ULOP3.LUT UR30, UR30, UR24, URZ, 0x3c, !UPT ;  /* 0x000000181e1e7292 */ /* 0x000fe2000f8e3cff */
[----:B------:R-:W-:Y:S01]  /*20f0*/  PLOP3.LUT P1, PT, PT, PT, PT, 0x80, 0x8 ;  /* 0x000000000008781c */ /* 0x000fe20003f2f070 */
[----:B------:R-:W-:Y:S01]  /*2100*/  UIADD3 UR27, UPT, UPT, UR27, 0x1, URZ ;  /* 0x000000011b1b7890 */ /* 0x000fe2000fffe0ff */
[----:B------:R4:W-:Y:S01]  /*2110*/  UTCCP.T.S.4x32dp128bit tmem[UR32+0x100], gdesc[UR54] ;  /* 0x00010036200079e7 */ /* 0x0009e20009100000 */
[----:B------:R-:W-:Y:S01]  /*2120*/  UMOV UR60, UR16 ;  /* 0x00000010003c7c82 */ /* 0x000fe20008000000 */
[----:B------:R-:W-:Y:S01]  /*2130*/  @!UP0 USHF.L.U32 UR13, UR30, 0x1f, URZ ;  /* 0x0000001f1e0d8899 */ /* 0x000fe200080006ff */
[----:B------:R4:W-:Y:S01]  /*2140*/  UTCCP.T.S.4x32dp128bit tmem[UR32+0x110], gdesc[UR52] ;  /* 0x00011034200079e7 */ /* 0x0009e20009100000 */
[----:B------:R-:W-:Y:S01]  /*2150*/  @!UP0 ULEA UR16, UR29, UR12, 0x3 ;  /* 0x0000000c1d108291 */ /* 0x000fe2000f8e18ff */
[----:B------:R4:W-:Y:S01]  /*2160*/  UTCQMMA gdesc[UR48], gdesc[UR50], tmem[UR17], tmem[UR46], idesc[UR47], tmem[UR10], UP2 ;  /* 0x000a2e3230007dea */ /* 0x0009e20009000311 */
[----:B------:R-:W-:Y:S01]  /*2170*/  UMOV UR56, UR28 ;  /* 0x0000001c00387c82 */ /* 0x000fe20008000000 */
[----:B------:R-:W-:Y:S01]  /*2180*/  UMOV UR57, 0x40004040 ;  /* 0x4000404000397882 */ /* 0x000fe20000000000 */
[----:B--2---:R-:W-:Y:S01]  /*2190*/  MOV R0, UR13 ;  /* 0x0000000d00007c02 */ /* 0x004fe20008000f00 */
[----:B------:R4:W-:Y:S01]  /*21a0*/  UTCQMMA gdesc[UR42], gdesc[UR44], tmem[UR17], tmem[UR40], idesc[UR41], tmem[UR8], UPT ;  /* 0x0008282c2a007dea */ /* 0x0009e2000b800311 */
[----:B------:R-:W-:Y:S01]  /*21b0*/  UMOV UR58, UR26 ;  /* 0x0000001a003a7c82 */ /* 0x000fe20008000000 */
[----:B------:R-:W-:Y:S01]  /*21c0*/  UMOV UR59, 0x40004040 ;  /* 0x40004040003b7882 */ /* 0x000fe20000000000 */
[----:B------:R-:W-:Y:S01]  /*21d0*/  UMOV UR61, 0x40004040 ;  /* 0x40004040003d7882 */ /* 0x000fe20000000000 */
[----:B------:R4:W-:Y:S01]  /*21e0*/  UTCQMMA gdesc[UR56], gdesc[UR38], tmem[UR17], tmem[UR36], idesc[UR37], tmem[UR6], UPT ;  /* 0x0006242638007dea */ /* 0x0009e2000b800311 */
[----:B------:R4:W-:Y:S01]  /*21f0*/  UTCQMMA gdesc[UR60], gdesc[UR58], tmem[UR17], tmem[UR34], idesc[UR35], tmem[UR4], UPT ;  /* 0x0004223a3c007dea */ /* 0x0009e2000b800311 */
[----:B------:R4:W-:Y:S01]  /*2200*/  UTCBAR [UR25], URZ ;  /* 0x000000ff190073e9 */ /* 0x0009e200080000ff */
[----:B------:R4:W2:Y:S01]  /*2210*/  @!P0 SYNCS.PHASECHK.TRANS64.TRYWAIT P1, [UR16], R0 ;  /* 0x00000000ff0085a7 */ /* 0x0008a20008021110 */
[----:B------:R-:W-:Y:S02]  /*2220*/  UISETP.NE.AND UP0, UPT, UR27, 0x20, UPT ;  /* 0x000000201b00788c */ /* 0x000fe4000bf05270 */
[----:B------:R-:W-:Y:S07]  /*2230*/  UPLOP3.LUT UP2, UPT, UPT, UPT, UPT, 0x80, 0x8 ;  /* 0x000000000008789c */ /* 0x000fee0003f4f070 */
[----:B------:R-:W-:Y:S05]  /*2240*/  BRA.U UP0, `(.L_x_29) ;  /* 0xfffffffd00207547 */ /* 0x000fea000b83ffff */
[----:B------:R-:W-:Y:S01]  /*2250*/  UIADD3 UR31, UPT, UPT, UR31, 0x1, URZ ;  /* 0x000000011f1f7890 */ /* 0x000fe2000fffe0ff */
[----:B----4-:R-:W-:Y:S01]  /*2260*/  LEA R0, R5, UR12, 0x3 ;  /* 0x0000000c05007c11 */ /* 0x010fe2000f8e18ff */
[----:B------:R-:W-:Y:S01]  /*2270*/  UIADD3 UR18, UPT, UPT, UR18, 0x60, URZ ;  /* 0x0000006012127890 */ /* 0x000fe2000fffe0ff */
[----:B------:R-:W-:Y:S01]  /*2280*/  IMAD.U32 R3, R4, -0x80000000, RZ ;  /* 0x8000000004037824 */ /* 0x000fe200078e00ff */
[----:B------:R-:W-:-:S04]  /*2290*/  UISETP.NE.AND UP0, UPT, UR31, 0x2, UPT ;  /* 0x000000021f00788c */ /* 0x000fc8000bf05270 */
[----:B------:R-:W-:Y:S02]  /*22a0*/  USEL UR13, URZ, 0x1, UP0 ;  /* 0x00000001ff0d7887 */ /* 0x000fe40008000000 */
[----:B------:R-:W-:Y:S01]  /*22b0*/  USEL UR31, UR31, URZ, UP0 ;  /* 0x000000ff1f1f7287 */ /* 0x000fe20008000000 */
[----:B------:R4:W-:Y:S03]  /*22c0*/  UTCBAR [UR18], URZ ;  /* 0x000000ff120073e9 */ /* 0x0009e600080000ff */
[----:B------:R-:W-:Y:S01]  /*22d0*/  ULEA UR16, UR31, UR12, 0x3 ;  /* 0x0000000c1f107291 */ /* 0x000fe2000f8e18ff */
[----:B------:R-:W-:-:S05]  /*22e0*/  LOP3.LUT R6, R6, UR13, RZ, 0x3c, !PT ;  /* 0x0000000d06067c12 */ /* 0x000fca000f8e3cff */
[----:B------:R-:W-:-:S04]  /*22f0*/  IMAD.U32 R2, R6, -0x80000000, RZ ;  /* 0x8000000006027824 */ /* 0x000fc800078e00ff */
[----:B------:R4:W-:Y:S01]  /*2300*/  SYNCS.PHASECHK.TRANS64.TRYWAIT PT, [UR16+0x70], R2 ;  /* 0x00007002ff0075a7 */ /* 0x0009e200080e1110 */
[----:B------:R-:W5:Y:S02]  /*2310*/  SYNCS.PHASECHK.TRANS64.TRYWAIT P0, [R0+URZ+0x80], R3 ;  /* 0x00008003000075a7 */ /* 0x000f6400080011ff */
[----:B----45:R-:W-:Y:S05]  /*2320*/  @!P0 BRA `(.L_x_30) ;  /* 0x0000002800208947 */ /* 0x030fea0003800000 */
.L_x_73:
[C---:B------:R-:W-:Y:S01]  /*2330*/  LEA R2, R5.reuse, UR12, 0x4 ;  /* 0x0000000c05027c11 */ /* 0x040fe2000f8e20ff */
[----:B------:R-:W-:Y:S02]  /*2340*/  VIADD R5, R5, 0x1 ;  /* 0x0000000105057836 */ /* 0x000fe40000000000 */
[----:B----4-:R-:W-:-:S03]  /*2350*/  IMAD.MOV.U32 R3, RZ, RZ, 0x1 ;  /* 0x00000001ff037424 */ /* 0x010fc600078e00ff */
[----:B------:R-:W4:Y:S01]  /*2360*/  LDS R2, [R2+0x3641c] ;  /* 0x03641c0002027984 */ /* 0x000f220000000800 */
[C---:B--2---:R-:W-:Y:S01]  /*2370*/  ISETP.NE.AND P1, PT, R5.reuse, 0x2, PT ;  /* 0x000000020500780c */ /* 0x044fe20003f25270 */
[----:B------:R2:W-:Y:S06]  /*2380*/  MEMBAR.ALL.CTA ;  /* 0x0000000000007992 */ /* 0x0005ec0000008000 */
[----:B--2---:R-:W2:Y:S01]  /*2390*/  FENCE.VIEW.ASYNC.S ;  /* 0x00000000000073c6 */ /* 0x004ea20000000000 */
[----:B------:R-:W-:Y:S01]  /*23a0*/  SEL R5, R5, RZ, P1 ;  /* 0x000000ff05057207 */ /* 0x000fe20000800000 */
[----:B--2---:R2:W-:Y:S01]  /*23b0*/  SYNCS.ARRIVE.TRANS64.ART0 RZ, [R0+URZ+0x90], R3 ;  /* 0x0000900300ff79a7 */ /* 0x0045e200085000ff */
[----:B----4-:R-:W-:-:S02]  /*23c0*/  ISETP.NE.AND P0, PT, R2, 0x1, PT ;  /* 0x000000010200780c */ /* 0x010fc40003f05270 */
[----:B--2---:R-:W-:-:S04]  /*23d0*/  SEL R3, RZ, 0x1, P1 ;  /* 0x00000001ff037807 */ /* 0x004fc80000800000 */
[----:B------:R-:W-:-:S07]  /*23e0*/  LOP3.LUT R4, R4, R3, RZ, 0x3c, !PT ;  /* 0x0000000304047212 */ /* 0x000fce00078e3cff */
[----:B------:R-:W-:Y:S05]  /*23f0*/  @!P0 BRA `(.L_x_31) ;  /* 0xfffffff800808947 */ /* 0x000fea000383ffff */
[----:B------:R-:W-:-:S06]  /*2400*/  UIADD3 UR31, UPT, UPT, UR31, 0x1, URZ ;  /* 0x000000011f1f7890 */ /* 0x000fcc000fffe0ff */
[----:B------:R-:W-:Y:S02]  /*2410*/  MOV R0, UR31 ;  /* 0x0000001f00007c02 */ /* 0x000fe40008000f00 */
.L_x_24:
[----:B------:R-:W4:Y:S02]  /*2420*/  S2UR UR4, SR_CgaCtaId ;  /* 0x00000000000479c3 */ /* 0x000f240000008800 */
[----:B----4-:R-:W-:-:S04]  /*2430*/  ULOP3.LUT UR4, UR4, 0x1, URZ, 0xc0, !UPT ;  /* 0x0000000104047892 */ /* 0x010fc8000f8ec0ff */
[----:B------:R-:W-:-:S09]  /*2440*/  UISETP.NE.U32.AND UP0, UPT, UR4, 0x1, UPT ;  /* 0x000000010400788c */ /* 0x000fd2000bf05070 */
[----:B------:R-:W-:Y:S05]  /*2450*/  BRA.U !UP0, `(.L_x_22) ;  /* 0x0000000108207547 */ /* 0x000fea000b800000 */
[----:B------:R-:W-:-:S04]  /*2460*/  ISETP.NE.AND P0, PT, R0, 0x2, PT ;  /* 0x000000020000780c */ /* 0x000fc80003f05270 */
[----:B------:R-:W-:Y:S02]  /*2470*/  SEL R3, RZ, 0x1, P0 ;  /* 0x00000001ff037807 */ /* 0x000fe40000000000 */
[----:B------:R-:W-:Y:S02]  /*2480*/  SEL R0, R0, RZ, P0 ;  /* 0x000000ff00007207 */ /* 0x000fe40000000000 */
[----:B------:R-:W-:Y:S02]  /*2490*/  LOP3.LUT R3, R6, R3, RZ, 0x3c, !PT ;  /* 0x0000000306037212 */ /* 0x000fe400078e3cff */
[----:B------:R-:W-:-:S03]  /*24a0*/  LEA R0, R0, UR12, 0x3 ;  /* 0x0000000c00007c11 */ /* 0x000fc6000f8e18ff */
[----:B------:R-:W-:-:S04]  /*24b0*/  IMAD.U32 R2, R3, -0x80000000, RZ ;  /* 0x8000000003027824 */ /* 0x000fc800078e00ff */
[----:B------:R-:W4:Y:S02]  /*24c0*/  SYNCS.PHASECHK.TRANS64.TRYWAIT P0, [R0+URZ+0x70], R2 ;  /* 0x00007002000075a7 */ /* 0x000f2400080011ff */
[----:B----4-:R-:W-:Y:S05]  /*24d0*/  @!P0 BRA `(.L_x_32) ;  /* 0x0000002400cc8947 */ /* 0x010fea0003800000 */
.L_x_22:
[----:B------:R-:W-:-:S13]  /*24e0*/  ISETP.GT.AND P0, PT, R121, 0x3, PT ;  /* 0x000000037900780c */ /* 0x000fda0003f04270 */
[----:B-1----:R-:W-:Y:S05]  /*24f0*/  @P0 EXIT ;  /* 0x000000000000094d */ /* 0x002fea0003800000 */
[----:B------:R-:W-:Y:S05]  /*2500*/  BRA.U !UP4, `(.L_x_33) ;  /* 0x000000010cb87547 */ /* 0x000fea000b800000 */
[----:B------:R-:W1:Y:S01]  /*2510*/  S2UR UR6, SR_CgaCtaId ;  /* 0x00000000000679c3 */ /* 0x000e620000008800 */
[----:B------:R-:W-:Y:S01]  /*2520*/  NOP ;  /* 0x0000000000007918 */ /* 0x000fe20000000000 */
[----:B------:R-:W-:Y:S01]  /*2530*/  UMOV UR4, 0x40 ;  /* 0x0000004000047882 */ /* 0x000fe20000000000 */
[----:B------:R-:W-:Y:S01]  /*2540*/  UMOV UR5, 0x400 ;  /* 0x0000040000057882 */ /* 0x000fe20000000000 */
[----:B-1----:R-:W-:Y:S02]  /*2550*/  ULEA UR4, UR6, UR4, 0x18 ;  /* 0x0000000406047291 */ /* 0x002fe4000f8ec0ff */
[----:B------:R-:W-:-:S07]  /*2560*/  ULEA UR5, UR6, UR5, 0x18 ;  /* 0x0000000506057291 */ /* 0x000fce000f8ec0ff */
[----:B----4-:R-:W1:Y:S02]  /*2570*/  LDS.U8 R0, [UR4] ;  /* 0x00000004ff007984 */ /* 0x010e640008000000 */
[----:B-1----:R-:W-:-:S13]  /*2580*/  ISETP.NE.AND P0, PT, R0, RZ, PT ;  /* 0x000000ff0000720c */ /* 0x002fda0003f05270 */
[----:B------:R-:W-:Y:S05]  /*2590*/  @P0 BRA `(.L_x_34) ;  /* 0x00000000007c0947 */ /* 0x000fea0003800000 */
[----:B------:R-:W-:-:S13]  /*25a0*/  ELECT P0, URZ, PT ;  /* 0x0000000000ff782f */ /* 0x000fda0003800000 */
[----:B------:R-:W-:Y:S05]  /*25b0*/  @!P0 BRA `(.L_x_35) ;  /* 0x0000000000848947 */ /* 0x000fea0003800000 */
[----:B------:R-:W-:Y:S01]  /*25c0*/  UMOV UR4, 0x10 ;  /* 0x0000001000047882 */ /* 0x000fe20000000000 */
[----:B------:R-:W-:-:S04]  /*25d0*/  IMAD.MOV.U32 R2, RZ, RZ, 0xffff ;  /* 0x0000ffffff027424 */ /* 0x000fc800078e00ff */
[----:B------:R-:W-:Y:S04]  /*25e0*/  DEPBAR.LE SB1, 0x36 ;  /* 0x00009d800000791a */ /* 0x000fe80000000000 */
[----:B------:R-:W1:Y:S02]  /*25f0*/  UTCATOMSWS.FIND_AND_SET.ALIGN UP0, UR4, UR4 ;  /* 0x00000004000475e3 */ /* 0x000e640008000800 */
[----:B-1----:R-:W-:Y:S01]  /*2600*/  PLOP3.LUT P0, PT, PT, PT, UP0, 0x80, 0x8 ;  /* 0x000000000008781c */ /* 0x002fe20003f0f008 */
[----:B------:R-:W-:-:S03]  /*2610*/  IMAD.U32 R5, RZ, RZ, UR4 ;  /* 0x00000004ff057e24 */ /* 0x000fc6000f8e00ff */
[----:B------:R-:W-:-:S04]  /*2620*/  SEL R0, RZ, 0xffffffff, !P0 ;  /* 0xffffffffff007807 */ /* 0x000fc80004000000 */
[----:B------:R-:W-:Y:S01]  /*2630*/  ISETP.NE.AND P0, PT, R0, RZ, PT ;  /* 0x000000ff0000720c */ /* 0x000fe20003f05270 */
[----:B------:R-:W-:-:S12]  /*2640*/  IMAD.MOV.U32 R0, RZ, RZ, 0x1 ;  /* 0x00000001ff007424 */ /* 0x000fd800078e00ff */
[----:B------:R-:W-:Y:S05]  /*2650*/  @P0 BRA `(.L_x_36) ;  /* 0x0000000000240947 */ /* 0x000fea0003800000 */
.L_x_37:
[----:B------:R-:W-:Y:S05]  /*2660*/  NANOSLEEP 0x64 ;  /* 0x000000640000795d */ /* 0x000fea0003800000 */
[----:B------:R-:W-:-:S05]  /*2670*/  UMOV UR4, 0x10 ;  /* 0x0000001000047882 */ /* 0x000fca0000000000 */
[----:B------:R-:W-:Y:S04]  /*2680*/  DEPBAR.LE SB1, 0x36 ;  /* 0x00009d800000791a */ /* 0x000fe80000000000 */
[----:B------:R-:W1:Y:S02]  /*2690*/  UTCATOMSWS.FIND_AND_SET.ALIGN UP0, UR4, UR4 ;  /* 0x00000004000475e3 */ /* 0x000e640008000800 */
[----:B-1----:R-:W-:Y:S01]  /*26a0*/  PLOP3.LUT P0, PT, PT, PT, UP0, 0x80, 0x8 ;  /* 0x000000000008781c */ /* 0x002fe20003f0f008 */
[----:B------:R-:W-:-:S03]  /*26b0*/  IMAD.U32 R5, RZ, RZ, UR4 ;  /* 0x00000004ff057e24 */ /* 0x000fc6000f8e00ff */
[----:B------:R-:W-:-:S04]  /*26c0*/  SEL R3, RZ, 0xffffffff, !P0 ;  /* 0xffffffffff037807 */ /* 0x000fc80004000000 */
[----:B------:R-:W-:-:S13]  /*26d0*/  ISETP.NE.AND P0, PT, R3, RZ, PT ;  /* 0x000000ff0300720c */ /* 0x000fda0003f05270 */
[----:B------:R-:W-:Y:S05]  /*26e0*/  @!P0 BRA `(.L_x_37) ;  /* 0xfffffffc00dc8947 */ /* 0x000fea000383ffff */
.L_x_36:
[C---:B------:R-:W-:Y:S01]  /*26f0*/  VIADD R3, R5.reuse, 0x10 ;  /* 0x0000001005037836 */ /* 0x040fe20000000000 */
[----:B------:R-:W-:Y:S01]  /*2700*/  UMOV UR4, 0x50 ;  /* 0x0000005000047882 */ /* 0x000fe20000000000 */
[----:B------:R-:W-:Y:S01]  /*2710*/  SHF.L.U32 R2, R2, R5, RZ ;  /* 0x0000000502027219 */ /* 0x000fe200000006ff */
[----:B------:R-:W-:Y:S01]  /*2720*/  ULEA UR4, UR6, UR4, 0x18 ;  /* 0x0000000406047291 */ /* 0x000fe2000f8ec0ff */
[----:B------:R-:W-:Y:S01]  /*2730*/  IMAD.SHL.U32 R5, R5, 0x20, RZ ;  /* 0x0000002005057824 */ /* 0x000fe200078e00ff */
[----:B------:R-:W-:-:S04]  /*2740*/  SHF.L.U32 R3, R0, R3, RZ ;  /* 0x0000000300037219 */ /* 0x000fc800000006ff */
[----:B------:R-:W-:-:S05]  /*2750*/  LOP3.LUT R2, R3, R2, RZ, 0xfc, !PT ;  /* 0x0000000203027212 */ /* 0x000fca00078efcff */
[----:B------:R1:W-:Y:S04]  /*2760*/  ATOMS.OR RZ, [UR4], R2 ;  /* 0x00000002ffff798c */ /* 0x0003e8000b000004 */
[----:B------:R1:W-:Y:S01]  /*2770*/  STS [UR5+0xa8], R5 ;  /* 0x0000a805ff007988 */ /* 0x0003e20008000805 */
[----:B------:R-:W-:Y:S05]  /*2780*/  BRA `(.L_x_35) ;  /* 0x0000000000107947 */ /* 0x000fea0003800000 */
.L_x_34:
[----:B------:R-:W-:Y:S02]  /*2790*/  MOV R0, 0xffffffff ;  /* 0xffffffff00007802 */ /* 0x000fe40000000f00 */
[----:B------:R-:W-:-:S03]  /*27a0*/  MOV R2, 0x27d0 ;  /* 0x000027d000027802 */ /* 0x000fc60000000f00 */
[----:B------:R1:W-:Y:S04]  /*27b0*/  STS [UR5+0xa8], R0 ;  /* 0x0000a800ff007988 */ /* 0x0003e80008000805 */
[----:B-123--:R-:W-:Y:S05]  /*27c0*/  CALL.REL.NOINC `($__internal_1_$__cuda_sm10x_tcgen05_guardrail_trap_phase_invalid_during_alloc) ;  /* 0x0000002400787944 */ /* 0x00efea0003c00000 */
.L_x_35:
[----:B------:R-:W-:Y:S05]  /*27d0*/  WARPSYNC.ALL ;  /* 0x0000000000007948 */ /* 0x000fea0003800000 */
[----:B------:R-:W-:Y:S01]  /*27e0*/  NOP ;  /* 0x0000000000007918 */ /* 0x000fe20000000000 */
.L_x_33:
[----:B------:R-:W5:Y:S08]  /*27f0*/  S2UR UR4, SR_CgaCtaId ;  /* 0x00000000000479c3 */ /* 0x000f700000008800 */
[----:B------:R-:W-:Y:S06]  /*2800*/  BAR.SYNC.DEFER_BLOCKING 0x3, 0xa0 ;  /* 0x00c2800000007b1d */ /* 0x000fec0000010000 */
[----:B------:R-:W-:-:S02]  /*2810*/  UMOV UR5, 0x400 ;  /* 0x0000040000057882 */ /* 0x000fc40000000000 */
[----:B-----5:R-:W-:-:S06]  /*2820*/  ULEA UR4, UR4, UR5, 0x18 ;  /* 0x0000000504047291 */ /* 0x020fcc000f8ec0ff */
[----:B------:R-:W-:-:S05]  /*2830*/  MOV R87, UR4 ;  /* 0x0000000400577c02 */ /* 0x000fca0008000f00 */
[----:B------:R1:W2:Y:S01]  /*2840*/  LDS R120, [R87+0xa8] ;  /* 0x0000a80057787984 */ /* 0x0002a20000000800 */
[----:B------:R-:W5:Y:S02]  /*2850*/  SYNCS.PHASECHK.TRANS64.TRYWAIT P0, [R87+URZ+0x80], RZ ;  /* 0x000080ff570075a7 */ /* 0x000f6400080011ff */
[----:B-12--5:R-:W-:Y:S05]  /*2860*/  @!P0 BRA `(.L_x_38) ;  /* 0x0000002400008947 */ /* 0x026fea0003800000 */
.L_x_75:
[----:B------:R-:W2:Y:S01]  /*2870*/  LDS.128 R88, [R87+0x36410] ;  /* 0x0364100057587984 */ /* 0x000ea20000000c00 */
[----:B----4-:R-:W-:Y:S01]  /*2880*/  HFMA2 R0, -RZ, RZ, 0, 5.9604644775390625e-08 ;  /* 0x00000001ff007431 */ /* 0x010fe200000001ff */
[----:B------:R4:W-:Y:S06]  /*2890*/  MEMBAR.ALL.CTA ;  /* 0x0000000000007992 */ /* 0x0009ec0000008000 */
[----:B----4-:R-:W4:Y:S02]  /*28a0*/  FENCE.VIEW.ASYNC.S ;  /* 0x00000000000073c6 */ /* 0x010f240000000000 */
[----:B----4-:R4:W-:Y:S01]  /*28b0*/  SYNCS.ARRIVE.TRANS64.ART0 RZ, [R87+URZ+0x90], R0 ;  /* 0x0000900057ff79a7 */ /* 0x0109e200085000ff */
[----:B--2---:R-:W-:-:S13]  /*28c0*/  ISETP.NE.AND P0, PT, R91, 0x1, PT ;  /* 0x000000015b00780c */ /* 0x004fda0003f05270 */
[----:B----4-:R-:W-:Y:S05]  /*28d0*/  @P0 BRA `(.L_x_39) ;  /* 0x0000001800d80947 */ /* 0x010fea0003800000 */
[----:B------:R-:W-:Y:S01]  /*28e0*/  IMAD.SHL.U32 R4, R104, 0x80, RZ ;  /* 0x0000008068047824 */ /* 0x000fe200078e00ff */
[----:B------:R-:W-:Y:S01]  /*28f0*/  SHF.R.U32.HI R109, RZ, 0x5, R104 ;  /* 0x00000005ff6d7819 */ /* 0x000fe20000011668 */
[----:B------:R-:W2:Y:S01]  /*2900*/  S2UR UR8, SR_CgaCtaId ;  /* 0x00000000000879c3 */ /* 0x000ea20000008800 */
[----:B------:R-:W4:Y:S01]  /*2910*/  S2R R102, SR_LANEID ;  /* 0x0000000000667919 */ /* 0x000f220000000000 */
[----:B------:R-:W-:Y:S01]  /*2920*/  IMAD R119, R121, 0x4, R87 ;  /* 0x0000000479777824 */ /* 0x000fe200078e0257 */
[----:B------:R-:W-:Y:S01]  /*2930*/  LOP3.LUT R4, R4, 0xf80, RZ, 0xc0, !PT ;  /* 0x00000f8004047812 */ /* 0x000fe200078ec0ff */
[----:B------:R-:W-:Y:S01]  /*2940*/  IMAD.MOV.U32 R108, RZ, RZ, 0x1 ;  /* 0x00000001ff6c7424 */ /* 0x000fe200078e00ff */
[----:B------:R-:W-:Y:S01]  /*2950*/  CS2R R106, SRZ ;  /* 0x00000000006a7805 */ /* 0x000fe2000001ff00 */
[----:B------:R-:W-:Y:S01]  /*2960*/  IMAD.MOV.U32 R105, RZ, RZ, RZ ;  /* 0x000000ffff697224 */ /* 0x000fe200078e00ff */
[----:B------:R-:W-:Y:S01]  /*2970*/  UMOV UR9, 0x400 ;  /* 0x0000040000097882 */ /* 0x000fe20000000000 */
[----:B------:R-:W-:Y:S01]  /*2980*/  IMAD R4, R109, 0x1000, R4 ;  /* 0x000010006d047824 */ /* 0x000fe200078e0204 */
[----:B------:R-:W1:Y:S03]  /*2990*/  LDCU.64 UR10, c[0x0][0x348] ;  /* 0x00006900ff0a77ac */ /* 0x000e660008000a00 */
[----:B------:R-:W-:-:S04]  /*29a0*/  IMAD.IADD R4, R87, 0x1, R4 ;  /* 0x0000000157047824 */ /* 0x000fc800078e0204 */
[C---:B------:R-:W-:Y:S02]  /*29b0*/  VIADD R2, R4.reuse, 0x400 ;  /* 0x0000040004027836 */ /* 0x040fe40000000000 */
[C---:B------:R-:W-:Y:S02]  /*29c0*/  VIADD R3, R4.reuse, 0x430 ;  /* 0x0000043004037836 */ /* 0x040fe40000000000 */
[C---:B------:R-:W-:Y:S01]  /*29d0*/  VIADD R6, R4.reuse, 0x420 ;  /* 0x0000042004067836 */ /* 0x040fe20000000000 */
[----:B------:R-:W-:Y:S01]  /*29e0*/  SHF.R.U32.HI R115, RZ, 0x3, R2 ;  /* 0x00000003ff737819 */ /* 0x000fe20000011602 */
[----:B------:R-:W-:Y:S01]  /*29f0*/  VIADD R5, R4, 0x410 ;  /* 0x0000041004057836 */ /* 0x000fe20000000000 */
[----:B------:R-:W-:Y:S01]  /*2a00*/  SHF.R.U32.HI R118, RZ, 0x3, R3 ;  /* 0x00000003ff767819 */ /* 0x000fe20000011603 */
[----:B--2---:R-:W-:Y:S01]  /*2a10*/  ULEA UR7, UR8, UR9, 0x18 ;  /* 0x0000000908077291 */ /* 0x004fe2000f8ec0ff */
[----:B------:R-:W-:Y:S02]  /*2a20*/  LOP3.LUT R115, R2, 0x70, R115, 0x78, !PT ;  /* 0x0000007002737812 */ /* 0x000fe400078e7873 */
[----:B------:R-:W-:-:S02]  /*2a30*/  LOP3.LUT R2, R104, 0x1f, RZ, 0xc0, !PT ;  /* 0x0000001f68027812 */ /* 0x000fc400078ec0ff */
[----:B------:R-:W-:Y:S01]  /*2a40*/  LOP3.LUT R118, R3, 0x70, R118, 0x78, !PT ;  /* 0x0000007003767812 */ /* 0x000fe200078e7876 */
[----:B------:R-:W-:Y:S01]  /*2a50*/  VIADD R3, R4, 0x470 ;  /* 0x0000047004037836 */ /* 0x000fe20000000000 */
[----:B------:R-:W-:Y:S01]  /*2a60*/  SHF.R.U32.HI R117, RZ, 0x3, R6 ;  /* 0x00000003ff757819 */ /* 0x000fe20000011606 */
[C---:B------:R-:W-:Y:S01]  /*2a70*/  IMAD R2, R109.reuse, 0x20, R2 ;  /* 0x000000206d027824 */ /* 0x040fe200078e0202 */
[----:B------:R-:W-:Y:S01]  /*2a80*/  SHF.R.U32.HI R116, RZ, 0x3, R5 ;  /* 0x00000003ff747819 */ /* 0x000fe20000011605 */
[----:B------:R-:W-:Y:S01]  /*2a90*/  IMAD R109, R109, 0x200000, R120 ;  /* 0x002000006d6d7824 */ /* 0x000fe200078e0278 */
[----:B------:R-:W-:Y:S01]  /*2aa0*/  SHF.R.U32.HI R114, RZ, 0x3, R3 ;  /* 0x00000003ff727819 */ /* 0x000fe20000011603 */
[----:B------:R-:W-:Y:S01]  /*2ab0*/  IMAD.SHL.U32 R2, R2, 0x20, RZ ;  /* 0x0000002002027824 */ /* 0x000fe200078e00ff */
[----:B------:R-:W-:Y:S01]  /*2ac0*/  LOP3.LUT R117, R6, 0x70, R117, 0x78, !PT ;  /* 0x0000007006757812 */ /* 0x000fe200078e7875 */
[C---:B------:R-:W-:Y:S01]  /*2ad0*/  VIADD R6, R4.reuse, 0x460 ;  /* 0x0000046004067836 */ /* 0x040fe20000000000 */
[----:B------:R-:W-:Y:S01]  /*2ae0*/  LOP3.LUT R114, R3, 0x70, R114, 0x78, !PT ;  /* 0x0000007003727812 */ /* 0x000fe200078e7872 */
[----:B------:R-:W-:Y:S01]  /*2af0*/  VIADD R3, R4, 0x450 ;  /* 0x0000045004037836 */ /* 0x000fe20000000000 */
[----:B------:R-:W-:Y:S01]  /*2b00*/  LOP3.LUT R2, R2, 0xffff, RZ, 0xc0, !PT ;  /* 0x0000ffff02027812 */ /* 0x000fe200078ec0ff */
[----:B------:R-:W-:Y:S01]  /*2b10*/  VIADD R4, R4, 0x440 ;  /* 0x0000044004047836 */ /* 0x000fe20000000000 */
[----:B------:R-:W-:-:S02]  /*2b20*/  SHF.R.U32.HI R113, RZ, 0x3, R6 ;  /* 0x00000003ff717819 */ /* 0x000fc40000011606 */
[----:B------:R-:W-:Y:S02]  /*2b30*/  SHF.R.U32.HI R110, RZ, 0x1, R2 ;  /* 0x00000001ff6e7819 */ /* 0x000fe40000011602 */
[----:B------:R-:W-:Y:S02]  /*2b40*/  SHF.R.U32.HI R112, RZ, 0x3, R3 ;  /* 0x00000003ff707819 */ /* 0x000fe40000011603 */
[----:B------:R-:W-:Y:S02]  /*2b50*/  LOP3.LUT R110, R110, 0xffff, RZ, 0xc0, !PT ;  /* 0x0000ffff6e6e7812 */ /* 0x000fe400078ec0ff */
[----:B------:R-:W-:Y:S02]  /*2b60*/  SHF.R.U32.HI R111, RZ, 0x3, R4 ;  /* 0x00000003ff6f7819 */ /* 0x000fe40000011604 */
[----:B------:R-:W-:Y:S01]  /*2b70*/  LOP3.LUT R116, R5, 0x70, R116, 0x78, !PT ;  /* 0x0000007005747812 */ /* 0x000fe200078e7874 */
[----:B------:R-:W-:Y:S01]  /*2b80*/  IMAD.IADD R110, R87, 0x1, R110 ;  /* 0x00000001576e7824 */ /* 0x000fe200078e026e */
[----:B------:R-:W-:-:S02]  /*2b90*/  LOP3.LUT R113, R6, 0x70, R113, 0x78, !PT ;  /* 0x0000007006717812 */ /* 0x000fc400078e7871 */
[----:B------:R-:W-:Y:S02]  /*2ba0*/  LOP3.LUT R112, R3, 0x70, R112, 0x78, !PT ;  /* 0x0000007003707812 */ /* 0x000fe400078e7870 */
[----:B-1--4-:R-:W-:-:S07]  /*2bb0*/  LOP3.LUT R111, R4, 0x70, R111, 0x78, !PT ;  /* 0x00000070046f7812 */ /* 0x012fce00078e786f */
.L_x_50:
[----:B-1----:R-:W1:Y:S01]  /*2bc0*/  LDC.64 R6, c[0x0][0x750] ;  /* 0x0001d400ff067b82 */ /* 0x002e620000000a00 */
[----:B------:R-:W-:-:S04]  /*2bd0*/  SHF.L.U32 R125, R88, 0x7, RZ ;  /* 0x00000007587d7819 */ /* 0x000fc800000006ff */
[----:B------:R-:W-:-:S03]  /*2be0*/  IADD3 R5, PT, PT, R125, R104, RZ ;  /* 0x000000687d057210 */ /* 0x000fc60007ffe0ff */
[----:B------:R-:W2:Y:S01]  /*2bf0*/  LDC.64 R2, c[0x0][0x758] ;  /* 0x0001d600ff027b82 */ /* 0x000ea20000000a00 */
[----:B------:R-:W-:Y:S02]  /*2c00*/  IMAD R123, R106, 0x8, R87 ;  /* 0x000000086a7b7824 */ /* 0x000fe400078e0257 */
[----:B-1----:R-:W-:-:S05]  /*2c10*/  IMAD.WIDE R6, R90, 0x4, R6 ;  /* 0x000000045a067825 */ /* 0x002fca00078e0206 */
[----:B------:R1:W5:Y:S01]  /*2c20*/  LDG.E R122, desc[UR14][R6.64] ;  /* 0x0000000e067a7981 */ /* 0x000362000c1e1900 */
[----:B--2---:R-:W-:Y:S01]  /*2c30*/  IMAD.WIDE R4, R5, 0x4, R2 ;  /* 0x0000000405047825 */ /* 0x004fe200078e0202 */
[----:B------:R-:W-:-:S04]  /*2c40*/  SHF.L.U32 R2, R105, 0x1f, RZ ;  /* 0x0000001f69027819 */ /* 0x000fc800000006ff */
[----:B------:R1:W5:Y:S01]  /*2c50*/  LDG.E R88, desc[UR14][R4.64] ;  /* 0x0000000e04587981 */ /* 0x000362000c1e1900 */
[----:B------:R-:W2:Y:S01]  /*2c60*/  SYNCS.PHASECHK.TRANS64.TRYWAIT P1, [R123+URZ+0x60], R2 ;  /* 0x000060027b0075a7 */ /* 0x000ea200080211ff */
[----:B------:R-:W-:Y:S01]  /*2c70*/  PLOP3.LUT P0, PT, PT, PT, PT, 0x80, 0x8 ;  /* 0x000000000008781c */ /* 0x000fe20003f0f070 */
[----:B------:R-:W-:Y:S01]  /*2c80*/  IMAD.MOV.U32 R103, RZ, RZ, R90 ;  /* 0x000000ffff677224 */ /* 0x000fe200078e005a */
[----:B-12---:R-:W-:Y:S11]  /*2c90*/  @!P1 BRA `(.L_x_40) ;  /* 0x0000002000089947 */ /* 0x006ff60003800000 */
.L_x_77:
[----:B------:R-:W-:Y:S01]  /*2ca0*/  HFMA2 R128, -RZ, RZ, 0, 0 ;  /* 0x00000000ff807431 */ /* 0x000fe200000001ff */
[----:B------:R-:W-:Y:S01]  /*2cb0*/  SHF.R.S32.HI R86, RZ, 0x1f, R90 ;  /* 0x0000001fff567819 */ /* 0x000fe2000001145a */
[----:B------:R-:W-:Y:S02]  /*2cc0*/  IMAD R124, R106, 0x80, R109 ;  /* 0x000000806a7c7824 */ /* 0x000fe400078e026d */
[----:B------:R-:W-:-:S07]  /*2cd0*/  IMAD.MOV.U32 R126, RZ, RZ, RZ ;  /* 0x000000ffff7e7224 */ /* 0x000fce00078e00ff */
.L_x_45:
[----:B------:R-:W-:Y:S01]  /*2ce0*/  IMAD.SHL.U32 R90, R128, 0x20, RZ ;  /* 0x00000020805a7824 */ /* 0x000fe200078e00ff */
[----:B------:R-:W-:Y:S05]  /*2cf0*/  WARPSYNC.ALL ;  /* 0x0000000000007948 */ /* 0x000fea0003800000 */
[----:B------:R-:W-:Y:S01]  /*2d00*/  NOP ;  /* 0x0000000000007918 */ /* 0x000fe20000000000 */
[----:B------:R-:W-:Y:S01]  /*2d10*/  IMAD.IADD R2, R124, 0x1, R90 ;  /* 0x000000017c027824 */ /* 0x000fe200078e025a */
[----:B---3--:R-:W-:-:S04]  /*2d20*/  PLOP3.LUT P2, PT, P0, PT, PT, 0x80, 0x8 ;  /* 0x000000000008781c */ /* 0x008fc8000074f070 */
[----:B------:R-:W-:-:S13]  /*2d30*/  R2UR UR4, R2 ;  /* 0x00000000020472ca */ /* 0x000fda00000e0000 */
[----:B------:R-:W2:Y:S01]  /*2d40*/  LDTM.x32 R36, tmem[UR4+0x20] ;  /* 0x00002004002479ee */ /* 0x000ea200082c0000 */
[----:B------:R-:W-:-:S13]  /*2d50*/  R2UR UR4, R2 ;  /* 0x00000000020472ca */ /* 0x000fda00000e0000 */
[----:B------:R-:W3:Y:S01]  /*2d60*/  LDTM.x32 R4, tmem[UR4] ;  /* 0x00000004000479ee */ /* 0x000ee200082c0000 */
[-C--:B-12--5:R-:W-:Y:S02]  /*2d70*/  FMUL2 R2, R36.F32x2.HI_LO, R122.reuse.F32 ;  /* 0x0000007a2402724a */ /* 0x0a6fe40001000000 */
[-C--:B------:R-:W-:Y:S02]  /*2d80*/  FMUL2 R36, R40.F32x2.HI_LO, R122.reuse.F32 ;  /* 0x0000007a2824724a */ /* 0x080fe40001000000 */
[-C--:B------:R-:W-:Y:S02]  /*2d90*/  FMUL2 R40, R44.F32x2.HI_LO, R122.reuse.F32 ;  /* 0x0000007a2c28724a */ /* 0x080fe40001000000 */
[-C--:B------:R-:W-:Y:S02]  /*2da0*/  FMUL2 R38, R38.F32x2.HI_LO, R122.reuse.F32 ;  /* 0x0000007a2626724a */ /* 0x080fe40001000000 */
[-C--:B------:R-:W-:Y:S02]  /*2db0*/  FMUL2 R42, R42.F32x2.HI_LO, R122.reuse.F32 ;  /* 0x0000007a2a2a724a */ /* 0x080fe40001000000 */
[----:B------:R-:W-:-:S02]  /*2dc0*/  FMUL2 R44, R48.F32x2.HI_LO, R122.F32 ;  /* 0x0000007a302c724a */ /* 0x000fc40001000000 */
[-C--:B------:R-:W-:Y:S02]  /*2dd0*/  FMUL2 R46, R46.F32x2.HI_LO, R122.reuse.F32 ;  /* 0x0000007a2e2e724a */ /* 0x080fe40001000000 */
        /* <DEDUP_REMOVED lines=9> */
[----:B---3--:R-:W-:Y:S01]  /*2e70*/  FMUL2 R70, R8.F32x2.HI_LO, R122.F32 ;  /* 0x0000007a0846724a */ /* 0x008fe20001000000 */
[----:B------:R-:W-:Y:S01]  /*2e80*/  F2FP.BF16.F32.PACK_AB R9, R39, R38 ;  /* 0x000000262709723e */ /* 0x000fe200000010ff */
[----:B------:R-:W-:Y:S01]  /*2e90*/  FMUL2 R72, R10.F32x2.HI_LO, R122.F32 ;  /* 0x0000007a0a48724a */ /* 0x000fe20001000000 */
        /* <DEDUP_REMOVED lines=29> */
[----:B------:R1:W-:Y:S01]  /*3070*/  STS.128 [R111], R8 ;  /* 0x000000086f007388 */ /* 0x0003e20000000c00 */
[----:B------:R-:W-:-:S02]  /*3080*/  F2FP.BF16.F32.PACK_AB R7, R73, R72 ;  /* 0x000000484907723e */ /* 0x000fc400000010ff */
[----:B------:R-:W-:Y:S01]  /*3090*/  F2FP.BF16.F32.PACK_AB R6, R71, R70 ;  /* 0x000000464706723e */ /* 0x000fe200000010ff */
[----:B------:R2:W-:Y:S01]  /*30a0*/  STS.128 [R112], R12 ;  /* 0x0000000c70007388 */ /* 0x0005e20000000c00 */
[----:B------:R-:W-:Y:S02]  /*30b0*/  F2FP.BF16.F32.PACK_AB R5, R69, R68 ;  /* 0x000000444505723e */ /* 0x000fe400000010ff */
[----:B------:R-:W-:Y:S01]  /*30c0*/  F2FP.BF16.F32.PACK_AB R4, R65, R64 ;  /* 0x000000404104723e */ /* 0x000fe200000010ff */
[----:B------:R3:W-:Y:S04]  /*30d0*/  STS.128 [R113], R16 ;  /* 0x0000001071007388 */ /* 0x0007e80000000c00 */
[----:B------:R4:W-:Y:S04]  /*30e0*/  STS.128 [R114], R20 ;  /* 0x0000001472007388 */ /* 0x0009e80000000c00 */
[----:B------:R4:W-:Y:S01]  /*30f0*/  STS.128 [R115], R4 ;  /* 0x0000000473007388 */ /* 0x0009e20000000c00 */
[----:B-1----:R-:W-:-:S02]  /*3100*/  F2FP.BF16.F32.PACK_AB R11, R81, R80 ;  /* 0x00000050510b723e */ /* 0x002fc400000010ff */
[----:B------:R-:W-:Y:S02]  /*3110*/  F2FP.BF16.F32.PACK_AB R10, R79, R78 ;  /* 0x0000004e4f0a723e */ /* 0x000fe400000010ff */
[----:B------:R-:W-:Y:S02]  /*3120*/  F2FP.BF16.F32.PACK_AB R9, R77, R76 ;  /* 0x0000004c4d09723e */ /* 0x000fe400000010ff */
[----:B------:R-:W-:Y:S02]  /*3130*/  F2FP.BF16.F32.PACK_AB R8, R75, R74 ;  /* 0x0000004a4b08723e */ /* 0x000fe400000010ff */
[----:B--2---:R-:W-:Y:S02]  /*3140*/  F2FP.BF16.F32.PACK_AB R15, R27, R26 ;  /* 0x0000001a1b0f723e */ /* 0x004fe400000010ff */
[----:B------:R-:W-:Y:S01]  /*3150*/  F2FP.BF16.F32.PACK_AB R14, R25, R24 ;  /* 0x00000018190e723e */ /* 0x000fe200000010ff */
[----:B------:R4:W-:Y:S01]  /*3160*/  STS.128 [R116], R8 ;  /* 0x0000000874007388 */ /* 0x0009e20000000c00 */
[----:B------:R-:W-:-:S02]  /*3170*/  F2FP.BF16.F32.PACK_AB R13, R85, R84 ;  /* 0x00000054550d723e */ /* 0x000fc400000010ff */
[----:B------:R-:W-:Y:S02]  /*3180*/  F2FP.BF16.F32.PACK_AB R12, R83, R82 ;  /* 0x00000052530c723e */ /* 0x000fe400000010ff */
[----:B---3--:R-:W-:Y:S02]  /*3190*/  F2FP.BF16.F32.PACK_AB R19, R35, R34 ;  /* 0x000000222313723e */ /* 0x008fe400000010ff */
[----:B------:R-:W-:Y:S01]  /*31a0*/  F2FP.BF16.F32.PACK_AB R18, R33, R32 ;  /* 0x000000202112723e */ /* 0x000fe200000010ff */
[----:B------:R4:W-:Y:S01]  /*31b0*/  STS.128 [R117], R12 ;  /* 0x0000000c75007388 */ /* 0x0009e20000000c00 */
[----:B------:R-:W-:Y:S02]  /*31c0*/  F2FP.BF16.F32.PACK_AB R17, R31, R30 ;  /* 0x0000001e1f11723e */ /* 0x000fe400000010ff */
[----:B------:R-:W-:-:S05]  /*31d0*/  F2FP.BF16.F32.PACK_AB R16, R29, R28 ;  /* 0x0000001c1d10723e */ /* 0x000fca00000010ff */
[----:B------:R4:W-:Y:S01]  /*31e0*/  STS.128 [R118], R16 ;  /* 0x0000001076007388 */ /* 0x0009e20000000c00 */
[----:B------:R1:W-:Y:S06]  /*31f0*/  MEMBAR.ALL.CTA ;  /* 0x0000000000007992 */ /* 0x0003ec0000008000 */
[----:B-1----:R-:W1:Y:S02]  /*3200*/  FENCE.VIEW.ASYNC.S ;  /* 0x00000000000073c6 */ /* 0x002e640000000000 */
[----:B-1----:R-:W-:Y:S06]  /*3210*/  BAR.SYNC.DEFER_BLOCKING 0x2, 0x80 ;  /* 0x0082000000007b1d */ /* 0x002fec0000010000 */
[----:B------:R-:W-:Y:S05]  /*3220*/  BRA.U !UP4, `(.L_x_41) ;  /* 0x000000010c447547 */ /* 0x000fea000b800000 */
[----:B------:R-:W-:Y:S01]  /*3230*/  UIADD3 UR12, UP0, UPT, UR10, 0x240, URZ ;  /* 0x000002400a0c7890 */ /* 0x000fe2000ff1e0ff */
[----:B------:R-:W-:Y:S01]  /*3240*/  PLOP3.LUT P0, PT, PT, PT, PT, 0x80, 0x8 ;  /* 0x000000000008781c */ /* 0x000fe20003f0f070 */
[----:B------:R-:W-:Y:S01]  /*3250*/  IMAD R90, R89, 0x80, R90 ;  /* 0x00000080595a7824 */ /* 0x000fe200078e025a */
[----:B----4-:R-:W-:Y:S01]  /*3260*/  IADD3 R4, PT, PT, R87, 0x400, RZ ;  /* 0x0000040057047810 */ /* 0x010fe20007ffe0ff */
[----:B------:R-:W-:-:S12]  /*3270*/  UIADD3.X UR13, UPT, UPT, URZ, UR11, URZ, UP0, !UPT ;  /* 0x0000000bff0d7290 */ /* 0x000fd800087fe4ff */
.L_x_42:
[----:B------:R-:W-:Y:S02]  /*3280*/  PLOP3.LUT P1, PT, P1, P0, PT, 0xf2, 0x2f ;  /* 0x00000000002f781c */ /* 0x000fe40000f21e72 */
[----:B------:R-:W-:-:S08]  /*3290*/  @P0 R2UR P1, UR6, R125 ;  /* 0x000000007d0602ca */ /* 0x000fd00000020000 */
[----:B------:R-:W-:Y:S02]  /*32a0*/  PLOP3.LUT P1, PT, P1, P0, PT, 0xf2, 0x2f ;  /* 0x00000000002f781c */ /* 0x000fe40000f21e72 */
[----:B------:R-:W-:-:S08]  /*32b0*/  @P0 R2UR.OR P1, UR5, R90 ;  /* 0x000000005a0502ca */ /* 0x000fd00000120000 */
[----:B------:R-:W-:Y:S02]  /*32c0*/  PLOP3.LUT P1, PT, P1, P0, PT, 0xf2, 0x2f ;  /* 0x00000000002f781c */ /* 0x000fe40000f21e72 */
[----:B------:R-:W-:-:S08]  /*32d0*/  @P0 R2UR.OR P1, UR4, R4 ;  /* 0x00000000040402ca */ /* 0x000fd00000120000 */
[----:B------:R-:W-:Y:S02]  /*32e0*/  @P0 PLOP3.LUT P0, PT, P1, PT, PT, 0x80, 0x8 ;  /* 0x000000000008081c */ /* 0x000fe40000f0f070 */
[----:B------:R-:W-:-:S03]  /*32f0*/  PLOP3.LUT P1, PT, PT, PT, PT, 0x80, 0x8 ;  /* 0x000000000008781c */ /* 0x000fc60003f2f070 */
[----:B------:R1:W-:Y:S08]  /*3300*/  UTMASTG.2D [UR4], [UR12], desc[URZ] ;  /* 0x0000ff040c0073b5 */ /* 0x0003f00008009000 */
[----:B-1----:R-:W-:Y:S05]  /*3310*/  @P0 BRA.U.ANY `(.L_x_42) ;  /* 0xfffffffd00d80947 */ /* 0x002fea000393ffff */
[----:B------:R0:W-:Y:S01]  /*3320*/  UTMACMDFLUSH ;  /* 0x00000000000079b7 */ /* 0x0001e20000000000 */
[----:B------:R-:W-:-:S04]  /*3330*/  DEPBAR.LE SB0, 0x0 ;  /* 0x000080000000791a */ /* 0x000fc80000000000 */
.L_x_41:
[----:B----4-:R-:W-:Y:S01]  /*3340*/  FMUL2 R20, R80.F32x2.HI_LO, -1.4426950216293334961 ;  /* 0xbfb8aa3b5014784a */ /* 0x010fe20001000000 */
[----:B------:R-:W-:Y:S01]  /*3350*/  BAR.SYNC.DEFER_BLOCKING 0x2, 0x80 ;  /* 0x0082000000007b1d */ /* 0x000fe20000010000 */
[----:B------:R-:W-:Y:S02]  /*3360*/  FMUL2 R4, R34.F32x2.HI_LO, -1.4426950216293334961 ;  /* 0xbfb8aa3b2204784a */ /* 0x000fe40001000000 */
[----:B------:R-:W-:Y:S02]  /*3370*/  FMUL2 R22, R78.F32x2.HI_LO, -1.4426950216293334961 ;  /* 0xbfb8aa3b4e16784a */ /* 0x000fe40001000000 */
[----:B------:R-:W-:Y:S01]  /*3380*/  FMUL2 R6, R32.F32x2.HI_LO, -1.4426950216293334961 ;  /* 0xbfb8aa3b2006784a */ /* 0x000fe20001000000 */
[----:B------:R-:W-:Y:S01]  /*3390*/  MUFU.EX2 R20, R20 ;  /* 0x0000001400147308 */ /* 0x000fe20000000800 */
[----:B------:R-:W-:Y:S02]  /*33a0*/  FMUL2 R96, R70.F32x2.HI_LO, -1.4426950216293334961 ;  /* 0xbfb8aa3b4660784a */ /* 0x000fe40001000000 */
[----:B------:R-:W-:-:S02]  /*33b0*/  FMUL2 R94, R72.F32x2.HI_LO, -1.4426950216293334961 ;  /* 0xbfb8aa3b485e784a */ /* 0x000fc40001000000 */
[----:B------:R-:W-:Y:S02]  /*33c0*/  FMUL2 R100, R64.F32x2.HI_LO, -1.4426950216293334961 ;  /* 0xbfb8aa3b4064784a */ /* 0x000fe40001000000 */
[----:B------:R-:W-:Y:S01]  /*33d0*/  FMUL2 R90, R76.F32x2.HI_LO, -1.4426950216293334961 ;  /* 0xbfb8aa3b4c5a784a */ /* 0x000fe20001000000 */
[----:B------:R-:W1:Y:S01]  /*33e0*/  MUFU.EX2 R21, R21 ;  /* 0x0000001500157308 */ /* 0x000e620000000800 */
[----:B------:R-:W-:Y:S02]  /*33f0*/  FMUL2 R8, R30.F32x2.HI_LO, -1.4426950216293334961 ;  /* 0xbfb8aa3b1e08784a */ /* 0x000fe40001000000 */
[----:B------:R-:W-:Y:S02]  /*3400*/  FMUL2 R92, R74.F32x2.HI_LO, -1.4426950216293334961 ;  /* 0xbfb8aa3b4a5c784a */ /* 0x000fe40001000000 */
[----:B------:R-:W-:Y:S02]  /*3410*/  FMUL2 R10, R28.F32x2.HI_LO, -1.4426950216293334961 ;  /* 0xbfb8aa3b1c0a784a */ /* 0x000fe40001000000 */
[----:B------:R-:W-:Y:S01]  /*3420*/  FMUL2 R14, R24.F32x2.HI_LO, -1.4426950216293334961 ;  /* 0xbfb8aa3b180e784a */ /* 0x000fe20001000000 */
[----:B------:R-:W-:Y:S01]  /*3430*/  MUFU.EX2 R4, R4 ;  /* 0x0000000400047308 */ /* 0x000fe20000000800 */
[----:B------:R-:W-:-:S02]  /*3440*/  FMUL2 R12, R26.F32x2.HI_LO, -1.4426950216293334961 ;  /* 0xbfb8aa3b1a0c784a */ /* 0x000fc40001000000 */
[----:B------:R-:W-:Y:S02]  /*3450*/  FMUL2 R98, R68.F32x2.HI_LO, -1.4426950216293334961 ;  /* 0xbfb8aa3b4462784a */ /* 0x000fe40001000000 */
[----:B------:R-:W-:Y:S02]  /*3460*/  FMUL2 R16, R84.F32x2.HI_LO, -1.4426950216293334961 ;  /* 0xbfb8aa3b5410784a */ /* 0x000fe40001000000 */
[----:B------:R-:W-:Y:S01]  /*3470*/  FMUL2 R18, R82.F32x2.HI_LO, -1.4426950216293334961 ;  /* 0xbfb8aa3b5212784a */ /* 0x000fe20001000000 */
[----:B------:R-:W2:Y:S01]  /*3480*/  MUFU.EX2 R5, R5 ;  /* 0x0000000500057308 */ /* 0x000ea20000000800 */
[----:B-1----:R-:W-:-:S07]  /*3490*/  FADD2 R20, R20.F32x2.HI_LO, 1 ;  /* 0x3f8000001414744b */ /* 0x002fce0000200000 */
[----:B------:R-:W-:Y:S08]  /*34a0*/  MUFU.EX2 R22, R22 ;  /* 0x0000001600167308 */ /* 0x000ff00000000800 */
[----:B------:R-:W1:Y:S01]  /*34b0*/  MUFU.EX2 R23, R23 ;  /* 0x0000001700177308 */ /* 0x000e620000000800 */
[----:B--2---:R-:W-:-:S07]  /*34c0*/  FADD2 R4, R4.F32x2.HI_LO, 1 ;  /* 0x3f8000000404744b */ /* 0x004fce0000200000 */
[----:B------:R-:W-:Y:S08]  /*34d0*/  MUFU.EX2 R6, R6 ;  /* 0x0000000600067308 */ /* 0x000ff00000000800 */
        /* <DEDUP_REMOVED lines=35> */
[----:B------:R-:W-:Y:S08]  /*3710*/  MUFU.RCP R20, R20 ;  /* 0x0000001400147308 */ /* 0x000ff00000001000 */
[----:B------:R-:W2:Y:S01]  /*3720*/  MUFU.RCP R21, R21 ;  /* 0x0000001500157308 */ /* 0x000ea20000001000 */
[----:B-1----:R-:W-:-:S07]  /*3730*/  FADD2 R16, R16.F32x2.HI_LO, 1 ;  /* 0x3f8000001010744b */ /* 0x002fce0000200000 */
[----:B------:R-:W-:Y:S08]  /*3740*/  MUFU.RCP R4, R4 ;  /* 0x0000000400047308 */ /* 0x000ff00000001000 */
[----:B------:R-:W1:Y:S01]  /*3750*/  MUFU.RCP R5, R5 ;  /* 0x0000000500057308 */ /* 0x000e620000001000 */
[----:B--2---:R-:W-:-:S04]  /*3760*/  FMUL2 R20, R20.F32x2.HI_LO, R80.F32x2.HI_LO ;  /* 0x000000501414724a */ /* 0x004fc80000000000 */
[----:B------:R-:W-:-:S03]  /*3770*/  FMUL2 R20, R20.F32x2.HI_LO, R50.F32x2.HI_LO ;  /* 0x000000321414724a */ /* 0x000fc60000000000 */
[----:B------:R-:W-:Y:S01]  /*3780*/  MUFU.EX2 R18, R18 ;  /* 0x0000001200127308 */ /* 0x000fe20000000800 */
[----:B------:R-:W-:-:S07]  /*3790*/  FMUL2 R20, R20.F32x2.HI_LO, R88.F32 ;  /* 0x000000581414724a */ /* 0x000fce0001000000 */
[----:B------:R-:W2:Y:S01]  /*37a0*/  MUFU.EX2 R19, R19 ;  /* 0x0000001300137308 */ /* 0x000ea20000000800 */
[----:B-1----:R-:W-:-:S04]  /*37b0*/  FMUL2 R4, R4.F32x2.HI_LO, R34.F32x2.HI_LO ;  /* 0x000000220404724a */ /* 0x002fc80000000000 */
[----:B------:R-:W-:-:S03]  /*37c0*/  FMUL2 R4, R4.F32x2.HI_LO, R66.F32x2.HI_LO ;  /* 0x000000420404724a */ /* 0x000fc60000000000 */
[----:B------:R-:W-:Y:S01]  /*37d0*/  MUFU.RCP R22, R22 ;  /* 0x0000001600167308 */ /* 0x000fe20000001000 */
[----:B------:R-:W-:-:S07]  /*37e0*/  FMUL2 R4, R4.F32x2.HI_LO, R88.F32 ;  /* 0x000000580404724a */ /* 0x000fce0001000000 */
[----:B------:R-:W1:Y:S01]  /*37f0*/  MUFU.RCP R23, R23 ;  /* 0x0000001700177308 */ /* 0x000e620000001000 */
[----:B--2---:R-:W-:-:S07]  /*3800*/  FADD2 R18, R18.F32x2.HI_LO, 1 ;  /* 0x3f8000001212744b */ /* 0x004fce0000200000 */
[----:B------:R-:W-:Y:S08]  /*3810*/  MUFU.RCP R6, R6 ;  /* 0x0000000600067308 */ /* 0x000ff00000001000 */
[----:B------:R-:W2:Y:S01]  /*3820*/  MUFU.RCP R7, R7 ;  /* 0x0000000700077308 */ /* 0x000ea20000001000 */
[----:B-1----:R-:W-:-:S04]  /*3830*/  FMUL2 R22, R22.F32x2.HI_LO, R78.F32x2.HI_LO ;  /* 0x0000004e1616724a */ /* 0x002fc80000000000 */
[----:B------:R-:W-:-:S03]  /*3840*/  FMUL2 R22, R22.F32x2.HI_LO, R44.F32x2.HI_LO ;  /* 0x0000002c1616724a */ /* 0x000fc60000000000 */
[----:B------:R-:W-:Y:S01]  /*3850*/  MUFU.RCP R96, R96 ;  /* 0x0000006000607308 */ /* 0x000fe20000001000 */
[----:B------:R-:W-:-:S07]  /*3860*/  FMUL2 R22, R22.F32x2.HI_LO, R88.F32 ;  /* 0x000000581616724a */ /* 0x000fce0001000000 */
[----:B------:R-:W1:Y:S01]  /*3870*/  MUFU.RCP R97, R97 ;  /* 0x0000006100617308 */ /* 0x000e620000001000 */
[----:B--2---:R-:W-:-:S04]  /*3880*/  FMUL2 R6, R6.F32x2.HI_LO, R32.F32x2.HI_LO ;  /* 0x000000200606724a */ /* 0x004fc80000000000 */
[----:B------:R-:W-:-:S03]  /*3890*/  FMUL2 R6, R6.F32x2.HI_LO, R60.F32x2.HI_LO ;  /* 0x0000003c0606724a */ /* 0x000fc60000000000 */
[----:B------:R-:W-:Y:S01]  /*38a0*/  MUFU.RCP R94, R94 ;  /* 0x0000005e005e7308 */ /* 0x000fe20000001000 */
[----:B------:R-:W-:-:S07]  /*38b0*/  FMUL2 R6, R6.F32x2.HI_LO, R88.F32 ;  /* 0x000000580606724a */ /* 0x000fce0001000000 */
        /* <DEDUP_REMOVED lines=12> */
[----:B------:R-:W-:Y:S01]  /*3980*/  FMUL2 R100, R100.F32x2.HI_LO, R2.F32x2.HI_LO ;  /* 0x000000026464724a */ /* 0x000fe20000000000 */
[-C--:B------:R-:W-:Y:S02]  /*3990*/  FMNMX.NAN R3, |R20|, |R4|.reuse, !PT ;  /* 0x4000000414037209 */ /* 0x080fe40007820200 */
[----:B------:R-:W-:Y:S01]  /*39a0*/  MUFU.RCP R8, R8 ;  /* 0x0000000800087308 */ /* 0x000fe20000001000 */
[----:B------:R-:W-:Y:S01]  /*39b0*/  F2FP.SATFINITE.E2M1.F32.PACK_AB_MERGE_C R4, R5, R4, RZ ;  /* 0x000000040504723e */ /* 0x000fe200042070ff */
[----:B------:R-:W-:Y:S01]  /*39c0*/  FMUL2 R100, R100.F32x2.HI_LO, R88.F32 ;  /* 0x000000586464724a */ /* 0x000fe20001000000 */
[----:B------:R-:W-:Y:S02]  /*39d0*/  FMNMX.NAN R2, |R23|, |R7|, !PT ;  /* 0x4000000717027209 */ /* 0x000fe40007820200 */
[----:B------:R-:W-:-:S03]  /*39e0*/  PRMT R4, R4, 0x7054, RZ ;  /* 0x0000705404047816 */ /* 0x000fc600000000ff */
        /* <DEDUP_REMOVED lines=21> */
[----:B--2---:R-:W-:Y:S01]  /*3b40*/  FMUL2 R14, R14.F32x2.HI_LO, R24.F32x2.HI_LO ;  /* 0x000000180e0e724a */ /* 0x004fe20000000000 */
[C---:B------:R-:W-:Y:S02]  /*3b50*/  FMNMX.NAN R24, |R21|.reuse, |R5|, !PT ;  /* 0x4000000515187209 */ /* 0x040fe40007820200 */
[----:B------:R-:W-:Y:S01]  /*3b60*/  F2FP.SATFINITE.E2M1.F32.PACK_AB_MERGE_C R25, R21, R20, RZ ;  /* 0x000000141519723e */ /* 0x000fe200042070ff */
[----:B------:R-:W-:Y:S01]  /*3b70*/  FMUL2 R14, R14.F32x2.HI_LO, R52.F32x2.HI_LO ;  /* 0x000000340e0e724a */ /* 0x000fe20000000000 */
[----:B------:R-:W-:Y:S02]  /*3b80*/  F2FP.SATFINITE.E2M1.F32.PACK_AB_MERGE_C R5, R23, R22, RZ ;  /* 0x000000161705723e */ /* 0x000fe400042070ff */
[----:B------:R-:W-:Y:S01]  /*3b90*/  MUFU.RCP R98, R98 ;  /* 0x0000006200627308 */ /* 0x000fe20000001000 */
[----:B------:R-:W-:Y:S01]  /*3ba0*/  FMNMX.NAN R21, |R22|, |R6|, !PT ;  /* 0x4000000616157209 */ /* 0x000fe20007820200 */
[----:B------:R-:W-:Y:S01]  /*3bb0*/  FMUL2 R14, R14.F32x2.HI_LO, R88.F32 ;  /* 0x000000580e0e724a */ /* 0x000fe20001000000 */
[----:B------:R-:W-:-:S02]  /*3bc0*/  F2FP.SATFINITE.E2M1.F32.PACK_AB_MERGE_C R22, R97, R96, RZ ;  /* 0x000000606116723e */ /* 0x000fc400042070ff */
[----:B------:R-:W-:Y:S02]  /*3bd0*/  F2FP.SATFINITE.E2M1.F32.PACK_AB_MERGE_C R6, R7, R6, RZ ;  /* 0x000000060706723e */ /* 0x000fe400042070ff */
[----:B------:R-:W-:Y:S01]  /*3be0*/  PRMT R22, R22, 0x7604, RZ ;  /* 0x0000760416167816 */ /* 0x000fe200000000ff */
[----:B------:R-:W2:Y:S01]  /*3bf0*/  MUFU.RCP R99, R99 ;  /* 0x0000006300637308 */ /* 0x000ea20000001000 */
[----:B-1----:R-:W-:Y:S01]  /*3c00*/  FMUL2 R12, R12.F32x2.HI_LO, R26.F32x2.HI_LO ;  /* 0x0000001a0c0c724a */ /* 0x002fe20000000000 */
[----:B------:R-:W-:Y:S02]  /*3c10*/  F2FP.SATFINITE.E2M1.F32.PACK_AB_MERGE_C R27, R95, R94, RZ ;  /* 0x0000005e5f1b723e */ /* 0x000fe400042070ff */
[----:B------:R-:W-:Y:S01]  /*3c20*/  FMNMX.NAN R20, |R91|, |R9|, !PT ;  /* 0x400000095b147209 */ /* 0x000fe20007820200 */
[----:B------:R-:W-:Y:S01]  /*3c30*/  FMUL2 R12, R12.F32x2.HI_LO, R58.F32x2.HI_LO ;  /* 0x0000003a0c0c724a */ /* 0x000fe20000000000 */
[----:B------:R-:W-:Y:S02]  /*3c40*/  PRMT R27, R27, 0x7054, RZ ;  /* 0x000070541b1b7816 */ /* 0x000fe400000000ff */
[----:B------:R-:W-:Y:S01]  /*3c50*/  MUFU.RCP R16, R16 ;  /* 0x0000001000107308 */ /* 0x000fe20000001000 */
[----:B------:R-:W-:Y:S01]  /*3c60*/  FMUL2 R12, R12.F32x2.HI_LO, R88.F32 ;  /* 0x000000580c0c724a */ /* 0x000fe20001000000 */
[----:B------:R-:W-:-:S02]  /*3c70*/  F2FP.SATFINITE.E2M1.F32.PACK_AB_MERGE_C R7, R9, R8, RZ ;  /* 0x000000080907723e */ /* 0x000fc400042070ff */
[----:B------:R-:W-:Y:S02]  /*3c80*/  FMNMX.NAN R23, |R90|, |R8|, !PT ;  /* 0x400000085a177209 */ /* 0x000fe40007820200 */
[----:B------:R-:W-:Y:S02]  /*3c90*/  FMNMX.NAN R9, |R92|, |R10|, !PT ;  /* 0x4000000a5c097209 */ /* 0x000fe40007820200 */
[----:B------:R-:W1:Y:S01]  /*3ca0*/  MUFU.RCP R17, R17 ;  /* 0x0000001100117308 */ /* 0x000e620000001000 */
[----:B--2---:R-:W-:Y:S01]  /*3cb0*/  FMUL2 R98, R98.F32x2.HI_LO, R68.F32x2.HI_LO ;  /* 0x000000446262724a */ /* 0x004fe20000000000 */
[----:B------:R-:W-:Y:S02]  /*3cc0*/  FMNMX.NAN R8, |R93|, |R11|, !PT ;  /* 0x4000000b5d087209 */ /* 0x000fe40007820200 */
[----:B------:R-:W-:Y:S01]  /*3cd0*/  F2FP.SATFINITE.E2M1.F32.PACK_AB_MERGE_C R10, R11, R10, RZ ;  /* 0x0000000a0b0a723e */ /* 0x000fe200042070ff */
[----:B------:R-:W-:Y:S01]  /*3ce0*/  FMUL2 R98, R98.F32x2.HI_LO, R38.F32x2.HI_LO ;  /* 0x000000266262724a */ /* 0x000fe20000000000 */
[----:B------:R-:W-:-:S02]  /*3cf0*/  LOP3.LUT R11, R22, R27, RZ, 0xfc, !PT ;  /* 0x0000001b160b7212 */ /* 0x000fc400078efcff */
[----:B------:R-:W-:Y:S01]  /*3d00*/  MUFU.RCP R18, R18 ;  /* 0x0000001200127308 */ /* 0x000fe20000001000 */
[----:B------:R-:W-:Y:S01]  /*3d10*/  F2FP.SATFINITE.E2M1.F32.PACK_AB_MERGE_C R26, R13, R12, RZ ;  /* 0x0000000c0d1a723e */ /* 0x000fe200042070ff */
[----:B------:R-:W-:Y:S01]  /*3d20*/  FMUL2 R98, R98.F32x2.HI_LO, R88.F32 ;  /* 0x000000586262724a */ /* 0x000fe20001000000 */
[----:B------:R-:W-:Y:S02]  /*3d30*/  F2FP.SATFINITE.E2M1.F32.PACK_AB_MERGE_C R27, R15, R14, RZ ;  /* 0x0000000e0f1b723e */ /* 0x000fe400042070ff */
[----:B------:R-:W-:Y:S02]  /*3d40*/  FMNMX3.NAN R24, |R95|, |R13|, R24, !PT ;  /* 0x4000000d5f187276 */ /* 0x000fe40007820218 */
[----:B------:R-:W-:Y:S01]  /*3d50*/  PRMT R22, R25, 0x7054, RZ ;  /* 0x0000705419167816 */ /* 0x000fe200000000ff */
[----:B------:R-:W2:Y:S01]  /*3d60*/  MUFU.RCP R19, R19 ;  /* 0x0000001300137308 */ /* 0x000ea20000001000 */
[----:B-1----:R-:W-:Y:S01]  /*3d70*/  FMUL2 R16, R16.F32x2.HI_LO, R84.F32x2.HI_LO ;  /* 0x000000541010724a */ /* 0x002fe20000000000 */
[----:B------:R-:W-:-:S02]  /*3d80*/  PRMT R13, R5, 0x7604, RZ ;  /* 0x00007604050d7816 */ /* 0x000fc400000000ff */
[----:B------:R-:W-:Y:S01]  /*3d90*/  PRMT R26, R26, 0x7054, RZ ;  /* 0x000070541a1a7816 */ /* 0x000fe200000000ff */
[----:B------:R-:W-:Y:S01]  /*3da0*/  FMUL2 R16, R16.F32x2.HI_LO, R54.F32x2.HI_LO ;  /* 0x000000361010724a */ /* 0x000fe20000000000 */
[----:B------:R-:W-:Y:S02]  /*3db0*/  PRMT R5, R27, 0x7604, RZ ;  /* 0x000076041b057816 */ /* 0x000fe400000000ff */
[----:B------:R-:W-:Y:S01]  /*3dc0*/  PRMT R25, R6, 0x7604, RZ ;  /* 0x0000760406197816 */ /* 0x000fe200000000ff */
[----:B------:R-:W-:Y:S01]  /*3dd0*/  FMUL2 R16, R16.F32x2.HI_LO, R88.F32 ;  /* 0x000000581010724a */ /* 0x000fe20001000000 */
[----:B------:R-:W-:Y:S02]  /*3de0*/  LOP3.LUT R22, R13, R22, RZ, 0xfc, !PT ;  /* 0x000000160d167212 */ /* 0x000fe400078efcff */
[C---:B------:R-:W-:Y:S02]  /*3df0*/  F2FP.SATFINITE.E2M1.F32.PACK_AB_MERGE_C R6, R99.reuse, R98, RZ ;  /* 0x000000626306723e */ /* 0x040fe400042070ff */
[----:B------:R-:W-:-:S02]  /*3e00*/  FMNMX3.NAN R13, |R99|, |R17|, R20, !PT ;  /* 0x40000011630d7276 */ /* 0x000fc40007820214 */
[----:B------:R-:W-:Y:S01]  /*3e10*/  F2FP.SATFINITE.E2M1.F32.PACK_AB_MERGE_C R91, R91, R90, RZ ;  /* 0x0000005a5b5b723e */ /* 0x000fe200042070ff */
[----:B--2---:R-:W-:Y:S01]  /*3e20*/  FMUL2 R18, R18.F32x2.HI_LO, R82.F32x2.HI_LO ;  /* 0x000000521212724a */ /* 0x004fe20000000000 */
[----:B------:R-:W-:Y:S02]  /*3e30*/  LOP3.LUT R5, R5, R26, RZ, 0xfc, !PT ;  /* 0x0000001a05057212 */ /* 0x000fe400078efcff */
[----:B------:R-:W-:Y:S01]  /*3e40*/  LOP3.LUT R4, R25, R4, RZ, 0xfc, !PT ;  /* 0x0000000419047212 */ /* 0x000fe200078efcff */
[----:B------:R-:W-:Y:S01]  /*3e50*/  FMUL2 R18, R18.F32x2.HI_LO, R48.F32x2.HI_LO ;  /* 0x000000301212724a */ /* 0x000fe20000000000 */
[----:B------:R-:W-:Y:S02]  /*3e60*/  F2FP.SATFINITE.E2M1.F32.PACK_AB_MERGE_C R20, R17, R16, RZ ;  /* 0x000000101114723e */ /* 0x000fe400042070ff */
[----:B------:R-:W-:Y:S01]  /*3e70*/  LOP3.LUT R6, R11, 0xff, R6, 0xf8, !PT ;  /* 0x000000ff0b067812 */ /* 0x000fe200078ef806 */
[----:B------:R-:W-:Y:S01]  /*3e80*/  FMUL2 R18, R18.F32x2.HI_LO, R88.F32 ;  /* 0x000000581212724a */ /* 0x000fe20001000000 */
[----:B------:R-:W-:-:S02]  /*3e90*/  F2FP.SATFINITE.E2M1.F32.PACK_AB_MERGE_C R17, R101, R100, RZ ;  /* 0x000000646511723e */ /* 0x000fc400042070ff */
[----:B------:R-:W-:Y:S02]  /*3ea0*/  F2FP.SATFINITE.E2M1.F32.PACK_AB_MERGE_C R93, R93, R92, RZ ;  /* 0x0000005c5d5d723e */ /* 0x000fe400042070ff */
[----:B------:R-:W-:Y:S02]  /*3eb0*/  LOP3.LUT R22, R22, 0xff, R91, 0xf8, !PT ;  /* 0x000000ff16167812 */ /* 0x000fe400078ef85b */
[----:B------:R-:W-:Y:S02]  /*3ec0*/  LOP3.LUT R20, R5, 0xff, R20, 0xf8, !PT ;  /* 0x000000ff05147812 */ /* 0x000fe400078ef814 */
[----:B------:R-:W-:Y:S02]  /*3ed0*/  F2FP.SATFINITE.E2M1.F32.PACK_AB_MERGE_C R11, R19, R18, RZ ;  /* 0x00000012130b723e */ /* 0x000fe400042070ff */
[----:B------:R-:W-:Y:S02]  /*3ee0*/  LOP3.LUT R7, R4, 0xff, R7, 0xf8, !PT ;  /* 0x000000ff04077812 */ /* 0x000fe400078ef807 */
[----:B------:R-:W-:-:S02]  /*3ef0*/  PRMT R4, R17, 0x6540, R6 ;  /* 0x0000654011047816 */ /* 0x000fc40000000006 */
[----:B------:R-:W-:Y:S02]  /*3f00*/  PRMT R5, R93, 0x6540, R22 ;  /* 0x000065405d057816 */ /* 0x000fe40000000016 */
[----:B------:R-:W-:Y:S02]  /*3f10*/  PRMT R6, R11, 0x6540, R20 ;  /* 0x000065400b067816 */ /* 0x000fe40000000014 */
[----:B------:R-:W-:Y:S02]  /*3f20*/  PRMT R7, R10, 0x6540, R7 ;  /* 0x000065400a077816 */ /* 0x000fe40000000007 */
[----:B------:R-:W-:Y:S02]  /*3f30*/  FMNMX3.NAN R23, |R98|, |R16|, R23, !PT ;  /* 0x4000001062177276 */ /* 0x000fe40007820217 */
[----:B------:R-:W-:Y:S01]  /*3f40*/  FMNMX3.NAN R12, |R94|, |R12|, R3, !PT ;  /* 0x4000000c5e0c7276 */ /* 0x000fe20007820203 */
[----:B------:R1:W-:Y:S01]  /*3f50*/  STS.128 [R110+0x4400], R4 ;  /* 0x004400046e007388 */ /* 0x0003e20000000c00 */
[----:B------:R-:W-:-:S02]  /*3f60*/  FMNMX3.NAN R8, |R101|, |R19|, R8, !PT ;  /* 0x4000001365087276 */ /* 0x000fc40007820208 */
[----:B------:R-:W-:Y:S01]  /*3f70*/  FMNMX3.NAN R15, |R97|, |R15|, R2, !PT ;  /* 0x4000000f610f7276 */ /* 0x000fe20007820202 */
[----:B------:R2:W-:Y:S06]  /*3f80*/  MEMBAR.ALL.CTA ;  /* 0x0000000000007992 */ /* 0x0005ec0000008000 */
[----:B--2---:R-:W2:Y:S01]  /*3f90*/  FENCE.VIEW.ASYNC.S ;  /* 0x00000000000073c6 */ /* 0x004ea20000000000 */
[----:B------:R-:W-:Y:S02]  /*3fa0*/  FMNMX3.NAN R9, |R100|, |R18|, R9, !PT ;  /* 0x4000001264097276 */ /* 0x000fe40007820209 */
[----:B------:R-:W-:-:S02]  /*3fb0*/  FMNMX3.NAN R14, |R96|, |R14|, R21, !PT ;  /* 0x4000000e600e7276 */ /* 0x000fc40007820215 */
[----:B------:R-:W-:Y:S02]  /*3fc0*/  FMNMX.NAN R13, R13, R24, !PT ;  /* 0x000000180d0d7209 */ /* 0x000fe40007820000 */
[----:B------:R-:W-:Y:S02]  /*3fd0*/  FMNMX.NAN R12, R23, R12, !PT ;  /* 0x0000000c170c7209 */ /* 0x000fe40007820000 */
[----:B------:R-:W-:Y:S02]  /*3fe0*/  FMNMX3.NAN R8, R8, R15, R13, !PT ;  /* 0x0000000f08087276 */ /* 0x000fe4000782000d */
[----:B------:R-:W-:-:S04]  /*3ff0*/  FMNMX3.NAN R9, R9, R14, R12, !PT ;  /* 0x0000000e09097276 */ /* 0x000fc8000782000c */
[----:B------:R-:W-:-:S04]  /*4000*/  FMNMX3.NAN R9, R9, R8, RZ, !PT ;  /* 0x0000000809097276 */ /* 0x000fc800078200ff */
[----:B------:R-:W-:Y:S01]  /*4010*/  FMNMX R126, R9, R126, !PT ;  /* 0x0000007e097e7209 */ /* 0x000fe20007800000 */
[----:B--2---:R-:W-:Y:S06]  /*4020*/  BAR.SYNC.DEFER_BLOCKING 0x2, 0x80 ;  /* 0x0082000000007b1d */ /* 0x004fec0000010000 */
[----:B-1----:R-:W-:Y:S05]  /*4030*/  BRA.U !UP4, `(.L_x_43) ;  /* 0x000000010c447547 */ /* 0x002fea000b800000 */
[----:B------:R-:W-:Y:S01]  /*4040*/  IMAD R128, R89, 0x4, R128 ;  /* 0x0000000459807824 */ /* 0x000fe200078e0280 */
[----:B------:R-:W-:Y:S01]  /*4050*/  UIADD3 UR12, UP0, UPT, UR10, 0x2c0, URZ ;  /* 0x000002c00a0c7890 */ /* 0x000fe2000ff1e0ff */
[----:B------:R-:W-:Y:S02]  /*4060*/  PLOP3.LUT P0, PT, PT, PT, PT, 0x80, 0x8 ;  /* 0x000000000008781c */ /* 0x000fe40003f0f070 */
[----:B------:R-:W-:Y:S01]  /*4070*/  IADD3 R2, PT, PT, R87, 0x4400, RZ ;  /* 0x0000440057027810 */ /* 0x000fe20007ffe0ff */
[----:B------:R-:W-:Y:S01]  /*4080*/  IMAD.SHL.U32 R128, R128, 0x10, RZ ;  /* 0x0000001080807824 */ /* 0x000fe200078e00ff */
[----:B------:R-:W-:-:S12]  /*4090*/  UIADD3.X UR13, UPT, UPT, URZ, UR11, URZ, UP0, !UPT ;  /* 0x0000000bff0d7290 */ /* 0x000fd800087fe4ff */
.L_x_44:
        /* <DEDUP_REMOVED lines=10> */
[----:B------:R0:W-:Y:S02]  /*4140*/  UTMACMDFLUSH ;  /* 0x00000000000079b7 */ /* 0x0001e40000000000 */
.L_x_43:
[----:B------:R-:W-:Y:S01]  /*4150*/  BAR.SYNC.DEFER_BLOCKING 0x2, 0x80 ;  /* 0x0082000000007b1d */ /* 0x000fe20000010000 */
[----:B------:R-:W-:Y:S01]  /*4160*/  HFMA2 R128, -RZ, RZ, 0, 1.1920928955078125e-07 ;  /* 0x00000002ff807431 */ /* 0x000fe200000001ff */
[----:B------:R-:W-:-:S04]  /*4170*/  PLOP3.LUT P0, PT, PT, PT, PT, 0x8, 0x80 ;  /* 0x000000000080781c */ /* 0x000fc80003f0e170 */
[----:B------:R-:W-:Y:S09]  /*4180*/  @P2 BRA `(.L_x_45) ;  /* 0xffffffe800d42947 */ /* 0x000ff2000383ffff */
[----:B------:R-:W-:Y:S01]  /*4190*/  ELECT P0, URZ, PT ;  /* 0x0000000000ff782f */ /* 0x000fe20003800000 */
[C---:B------:R-:W-:Y:S01]  /*41a0*/  IMAD R3, R108.reuse, 0x8, R87 ;  /* 0x000000086c037824 */ /* 0x040fe200078e0257 */
[----:B------:R-:W-:Y:S01]  /*41b0*/  SHF.L.U32 R4, R107, 0x1f, RZ ;  /* 0x0000001f6b047819 */ /* 0x000fe200000006ff */
[----:B------:R-:W-:Y:S01]  /*41c0*/  BSSY B0, `(.L_x_46) ;  /* 0x0000006000007945 */ /* 0x000fe20003800000 */
[----:B------:R-:W-:-:S09]  /*41d0*/  LEA R91, R108, R87, 0x4 ;  /* 0x000000576c5b7211 */ /* 0x000fd200078e20ff */
[----:B------:R-:W-:-:S04]  /*41e0*/  @P0 IMAD.MOV.U32 R2, RZ, RZ, 0x1 ;  /* 0x00000001ff020424 */ /* 0x000fc800078e00ff */
[----:B------:R1:W-:Y:S01]  /*41f0*/  @P0 SYNCS.ARRIVE.TRANS64.ART0 RZ, [R123+URZ+0x70], R2 ;  /* 0x000070027bff09a7 */ /* 0x0003e200085000ff */
[----:B------:R-:W2:Y:S02]  /*4200*/  SYNCS.PHASECHK.TRANS64.TRYWAIT P0, [R3+URZ+0x80], R4 ;  /* 0x00008004030075a7 */ /* 0x000ea400080011ff */
[----:B-12---:R-:W-:Y:S05]  /*4210*/  @!P0 BRA `(.L_x_47) ;  /* 0x0000000800c08947 */ /* 0x006fea0003800000 */
.L_x_79:
[----:B------:R-:W-:Y:S05]  /*4220*/  BSYNC B0 ;  /* 0x0000000000007941 */ /* 0x000fea0003800000 */
.L_x_46:
[----:B------:R-:W2:Y:S01]  /*4230*/  LDS.128 R88, [R91+0x36410] ;  /* 0x036410005b587984 */ /* 0x000ea20000000c00 */
[----:B------:R-:W-:Y:S01]  /*4240*/  CREDUX.MAXABS.F32.NAN UR4, R126 ;  /* 0x000000007e0472cc */ /* 0x000fe20000006400 */
[----:B------:R-:W-:Y:S01]  /*4250*/  BSSY.RECONVERGENT B0, `(.L_x_48) ;  /* 0x0000014000007945 */ /* 0x000fe20003800200 */
[----:B------:R-:W-:Y:S01]  /*4260*/  ISETP.NE.AND P0, PT, R102, RZ, PT ;  /* 0x000000ff6600720c */ /* 0x000fe20003f05270 */
[----:B------:R3:W-:Y:S06]  /*4270*/  MEMBAR.ALL.CTA ;  /* 0x0000000000007992 */ /* 0x0007ec0000008000 */
[----:B---3--:R-:W3:Y:S01]  /*4280*/  FENCE.VIEW.ASYNC.S ;  /* 0x00000000000073c6 */ /* 0x008ee20000000000 */
[----:B------:R-:W-:-:S02]  /*4290*/  VIADD R106, R106, 0x1 ;  /* 0x000000016a6a7836 */ /* 0x000fc40000000000 */
[----:B------:R-:W-:Y:S02]  /*42a0*/  VIADD R108, R108, 0x1 ;  /* 0x000000016c6c7836 */ /* 0x000fe40000000000 */
[----:B------:R-:W-:Y:S01]  /*42b0*/  IMAD.U32 R2, RZ, RZ, UR4 ;  /* 0x00000004ff027e24 */ /* 0x000fe2000f8e00ff */
[----:B---3--:R3:W-:Y:S04]  /*42c0*/  SYNCS.ARRIVE.TRANS64.ART0 RZ, [R3+URZ+0x90], R0 ;  /* 0x0000900003ff79a7 */ /* 0x0087e800085000ff */
[----:B------:R3:W-:Y:S01]  /*42d0*/  @!P0 STS [R119+0x36400], R2 ;  /* 0x0364000277008388 */ /* 0x0007e20000000800 */
[----:B------:R-:W-:Y:S01]  /*42e0*/  BAR.SYNC.DEFER_BLOCKING 0x2, 0x80 ;  /* 0x0082000000007b1d */ /* 0x000fe20000010000 */
[----:B------:R-:W-:-:S13]  /*42f0*/  LOP3.LUT P0, RZ, R121, R102, RZ, 0xfc, !PT ;  /* 0x0000006679ff7212 */ /* 0x000fda000780fcff */
[----:B------:R-:W-:Y:S05]  /*4300*/  @P0 BRA `(.L_x_49) ;  /* 0x0000000000200947 */ /* 0x000fea0003800000 */
[----:B------:R-:W-:Y:S01]  /*4310*/  IMAD.U32 R87, RZ, RZ, UR7 ;  /* 0x00000007ff577e24 */ /* 0x000fe2000f8e00ff */
[----:B------:R-:W4:Y:S04]  /*4320*/  LDCU.64 UR4, c[0x0][0x740] ;  /* 0x0000e800ff0477ac */ /* 0x000f280008000a00 */
[----:B-1----:R-:W1:Y:S01]  /*4330*/  LDS.128 R4, [R87+0x36400] ;  /* 0x0364000057047984 */ /* 0x002e620000000c00 */
[----:B---34-:R-:W-:-:S04]  /*4340*/  LEA R2, P0, R103, UR4, 0x2 ;  /* 0x0000000467027c11 */ /* 0x018fc8000f8010ff */
[----:B------:R-:W-:Y:S02]  /*4350*/  LEA.HI.X R3, R103, UR5, R86, 0x2, P0 ;  /* 0x0000000567037c11 */ /* 0x000fe400080f1456 */
[----:B-1----:R-:W-:-:S04]  /*4360*/  FMNMX3 R4, R4, RZ, R5, !PT ;  /* 0x000000ff04047276 */ /* 0x002fc80007800005 */
[----:B------:R-:W-:-:S05]  /*4370*/  FMNMX3 R7, R4, R6, R7, !PT ;  /* 0x0000000604077276 */ /* 0x000fca0007800007 */
[----:B------:R4:W-:Y:S02]  /*4380*/  REDG.E.MAX.S32.STRONG.GPU desc[UR14][R2.64], R7 ;  /* 0x000000070200798e */ /* 0x0009e4000d12e30e */
.L_x_49:
[----:B------:R-:W-:Y:S05]  /*4390*/  BSYNC.RECONVERGENT B0 ;  /* 0x0000000000007941 */ /* 0x000fea0003800200 */
.L_x_48:
[----:B--2---:R-:W-:Y:S02]  /*43a0*/  ISETP.NE.AND P0, PT, R91, 0x1, PT ;  /* 0x000000015b00780c */ /* 0x004fe40003f05270 */
[----:B------:R-:W-:Y:S02]  /*43b0*/  ISETP.NE.AND P1, PT, R108, 0x2, PT ;  /* 0x000000026c00780c */ /* 0x000fe40003f25270 */
[----:B------:R-:W-:Y:S02]  /*43c0*/  ISETP.NE.AND P2, PT, R106, 0x2, PT ;  /* 0x000000026a00780c */ /* 0x000fe40003f45270 */
[----:B------:R-:W-:Y:S02]  /*43d0*/  SEL R4, RZ, 0x1, P1 ;  /* 0x00000001ff047807 */ /* 0x000fe40000800000 */
[----:B---34-:R-:W-:Y:S02]  /*43e0*/  SEL R2, RZ, 0x1, P2 ;  /* 0x00000001ff027807 */ /* 0x018fe40001000000 */
[----:B------:R-:W-:-:S02]  /*43f0*/  LOP3.LUT R107, R107, R4, RZ, 0x3c, !PT ;  /* 0x000000046b6b7212 */ /* 0x000fc400078e3cff */
[----:B------:R-:W-:Y:S02]  /*4400*/  LOP3.LUT R105, R105, R2, RZ, 0x3c, !PT ;  /* 0x0000000269697212 */ /* 0x000fe400078e3cff */
[----:B------:R-:W-:Y:S02]  /*4410*/  SEL R108, R108, RZ, P1 ;  /* 0x000000ff6c6c7207 */ /* 0x000fe40000800000 */
[----:B------:R-:W-:Y:S01]  /*4420*/  SEL R106, R106, RZ, P2 ;  /* 0x000000ff6a6a7207 */ /* 0x000fe20001000000 */
[----:B------:R-:W-:Y:S06]  /*4430*/  @!P0 BRA `(.L_x_50) ;  /* 0xffffffe400e08947 */ /* 0x000fec000383ffff */
.L_x_39:
[----:B------:R-:W-:Y:S05]  /*4440*/  BRA.U !UP4, `(.L_x_51) ;  /* 0x000000010c1c7547 */ /* 0x000fea000b800000 */
[----:B------:R-:W2:Y:S01]  /*4450*/  S2UR UR4, SR_CgaCtaId ;  /* 0x00000000000479c3 */ /* 0x000ea20000008800 */
[----:B------:R-:W-:Y:S02]  /*4460*/  ELECT P0, URZ, PT ;  /* 0x0000000000ff782f */ /* 0x000fe40003800000 */
[----:B------:R-:W-:Y:S01]  /*4470*/  MOV R2, 0x1 ;  /* 0x0000000100027802 */ /* 0x000fe20000000f00 */
[----:B------:R-:W-:-:S04]  /*4480*/  UMOV UR5, 0x40 ;  /* 0x0000004000057882 */ /* 0x000fc80000000000 */
[----:B------:R-:W-:Y:S01]  /*4490*/  UVIRTCOUNT.DEALLOC.SMPOOL 0x80 ;  /* 0x000000800000784c */ /* 0x000fe20000000000 */
[----:B--2---:R-:W-:-:S09]  /*44a0*/  ULEA UR4, UR4, UR5, 0x18 ;  /* 0x0000000504047291 */ /* 0x004fd2000f8ec0ff */
[----:B------:R2:W-:Y:S03]  /*44b0*/  @P0 STS.U8 [UR4], R2 ;  /* 0x00000002ff000988 */ /* 0x0005e60008000004 */
.L_x_51:
[----:B------:R-:W-:Y:S06]  /*44c0*/  BAR.SYNC.DEFER_BLOCKING 0x2, 0x80 ;  /* 0x0082000000007b1d */ /* 0x000fec0000010000 */
[----:B------:R-:W-:Y:S05]  /*44d0*/  BRA.U !UP4, `(.L_x_52) ;  /* 0x000000010c9c7547 */ /* 0x000fea000b800000 */
[----:B------:R-:W4:Y:S01]  /*44e0*/  S2UR UR5, SR_CgaCtaId ;  /* 0x00000000000579c3 */ /* 0x000f220000008800 */
[----:B------:R-:W-:Y:S01]  /*44f0*/  NOP ;  /* 0x0000000000007918 */ /* 0x000fe20000000000 */
[----:B------:R-:W-:Y:S01]  /*4500*/  UMOV UR4, 0x50 ;  /* 0x0000005000047882 */ /* 0x000fe20000000000 */
[----:B------:R-:W-:Y:S01]  /*4510*/  LOP3.LUT R4, R120, 0xffff, RZ, 0xc0, !PT ;  /* 0x0000ffff78047812 */ /* 0x000fe200078ec0ff */
[----:B-1----:R-:W-:-:S03]  /*4520*/  IMAD.MOV.U32 R3, RZ, RZ, 0xffff ;  /* 0x0000ffffff037424 */ /* 0x002fc600078e00ff */
[----:B------:R-:W-:-:S04]  /*4530*/  SHF.R.U32.HI R4, RZ, 0x5, R4 ;  /* 0x00000005ff047819 */ /* 0x000fc80000011604 */
[----:B------:R-:W-:Y:S01]  /*4540*/  SHF.L.U32 R3, R3, R4, RZ ;  /* 0x0000000403037219 */ /* 0x000fe200000006ff */
[----:B------:R-:W-:-:S05]  /*4550*/  VIADD R5, R4, 0x10 ;  /* 0x0000001004057836 */ /* 0x000fca0000000000 */
[----:B------:R-:W-:Y:S01]  /*4560*/  SHF.L.U32 R0, R0, R5, RZ ;  /* 0x0000000500007219 */ /* 0x000fe200000006ff */
[----:B----4-:R-:W-:-:S03]  /*4570*/  ULEA UR5, UR5, UR4, 0x18 ;  /* 0x0000000405057291 */ /* 0x010fc6000f8ec0ff */
[----:B------:R-:W-:-:S04]  /*4580*/  LOP3.LUT R5, R0, R3, RZ, 0xfc, !PT ;  /* 0x0000000300057212 */ /* 0x000fc800078efcff */
[C---:B------:R-:W-:Y:S02]  /*4590*/  LOP3.LUT R3, R5.reuse, 0xffff, RZ, 0xc0, !PT ;  /* 0x0000ffff05037812 */ /* 0x040fe400078ec0ff */
[----:B--2---:R-:W1:Y:S02]  /*45a0*/  LDS R2, [UR5] ;  /* 0x00000005ff027984 */ /* 0x004e640008000800 */
[----:B-1----:R-:W-:-:S04]  /*45b0*/  LOP3.LUT R0, R5, 0xffff, R2, 0x80, !PT ;  /* 0x0000ffff05007812 */ /* 0x002fc800078e8002 */
[----:B------:R-:W-:-:S13]  /*45c0*/  ISETP.NE.AND P0, PT, R0, R3, PT ;  /* 0x000000030000720c */ /* 0x000fda0003f05270 */
[----:B------:R-:W-:Y:S05]  /*45d0*/  @P0 BRA `(.L_x_53) ;  /* 0x0000000000500947 */ /* 0x000fea0003800000 */
[----:B------:R-:W-:Y:S02]  /*45e0*/  SHF.R.U32.HI R0, RZ, 0x10, R2 ;  /* 0x00000010ff007819 */ /* 0x000fe40000011602 */
[----:B------:R-:W-:-:S04]  /*45f0*/  SHF.R.U32.HI R3, RZ, 0x10, R5 ;  /* 0x00000010ff037819 */ /* 0x000fc80000011605 */
[----:B------:R-:W-:-:S04]  /*4600*/  LOP3.LUT R0, R0, R3, RZ, 0xc0, !PT ;  /* 0x0000000300007212 */ /* 0x000fc800078ec0ff */
[----:B------:R-:W-:-:S13]  /*4610*/  ISETP.NE.AND P0, PT, R0, R3, PT ;  /* 0x000000030000720c */ /* 0x000fda0003f05270 */
[----:B------:R-:W-:Y:S05]  /*4620*/  @P0 BRA `(.L_x_54) ;  /* 0x0000000000300947 */ /* 0x000fea0003800000 */
[----:B------:R-:W-:Y:S01]  /*4630*/  R2UR UR8, R5 ;  /* 0x00000000050872ca */ /* 0x000fe200000e0000 */
[----:B------:R-:W1:Y:S01]  /*4640*/  S2R R2, SR_LANEID ;  /* 0x0000000000027919 */ /* 0x000e620000000000 */
[----:B------:R-:W-:Y:S02]  /*4650*/  VOTEU.ANY UR6, UPT, PT ;  /* 0x0000000000067886 */ /* 0x000fe400038e0100 */
[----:B------:R-:W-:-:S09]  /*4660*/  UFLO.U32 UR6, UR6 ;  /* 0x00000006000672bd */ /* 0x000fd200080e0000 */
[----:B------:R-:W-:-:S06]  /*4670*/  ULOP3.LUT UR8, URZ, UR8, URZ, 0x33, !UPT ;  /* 0x00000008ff087292 */ /* 0x000fcc000f8e33ff */
[----:B------:R-:W-:-:S04]  /*4680*/  IMAD.U32 R0, RZ, RZ, UR8 ;  /* 0x00000008ff007e24 */ /* 0x000fc8000f8e00ff */
[----:B------:R-:W2:Y:S02]  /*4690*/  REDUX UR4, R0 ;  /* 0x00000000000473c4 */ /* 0x000ea40000000000 */
[----:B------:R4:W-:Y:S01]  /*46a0*/  UTCATOMSWS.AND URZ, UR8 ;  /* 0x0000000800ff79e3 */ /* 0x0009e20008000000 */
[----:B-1----:R-:W-:Y:S01]  /*46b0*/  ISETP.EQ.U32.AND P0, PT, R2, UR6, PT ;  /* 0x0000000602007c0c */ /* 0x002fe2000bf02070 */
[----:B--2---:R-:W-:-:S12]  /*46c0*/  IMAD.U32 R2, RZ, RZ, UR4 ;  /* 0x00000004ff027e24 */ /* 0x004fd8000f8e00ff */
[----:B------:R4:W-:Y:S01]  /*46d0*/  @P0 ATOMS.AND RZ, [UR5], R2 ;  /* 0x00000002ffff098c */ /* 0x0009e2000a800005 */
[----:B------:R-:W-:Y:S05]  /*46e0*/  BRA `(.L_x_55) ;  /* 0x0000000000147947 */ /* 0x000fea0003800000 */
.L_x_54:
[----:B------:R-:W-:Y:S02]  /*46f0*/  MOV R2, 0x4710 ;  /* 0x0000471000027802 */ /* 0x000fe40000000f00 */
[----:B---3--:R-:W-:Y:S05]  /*4700*/  CALL.REL.NOINC `($__internal_0_$__cuda_sm10x_tcgen05_guardrail_trap_col_being_dealloced_not_returned_by_alloc) ;  /* 0x00000004009c7944 */ /* 0x008fea0003c00000 */
[----:B------:R-:W-:Y:S05]  /*4710*/  BRA `(.L_x_55) ;  /* 0x0000000000087947 */ /* 0x000fea0003800000 */
.L_x_53:
[----:B------:R-:W-:Y:S02]  /*4720*/  MOV R2, 0x4740 ;  /* 0x0000474000027802 */ /* 0x000fe40000000f00 */
[----:B---3--:R-:W-:Y:S05]  /*4730*/  CALL.REL.NOINC `($__internal_2_$__cuda_sm10x_tcgen05_guardrail_trap_unallocated_columns_being_dealloced) ;  /* 0x0000000400a87944 */ /* 0x008fea0003c00000 */
.L_x_55:
[----:B------:R-:W-:Y:S01]  /*4740*/  NOP ;  /* 0x0000000000007918 */ /* 0x000fe20000000000 */
.L_x_52:
[----:B------:R-:W-:-:S04]  /*4750*/  DEPBAR.LE SB0, 0x0 ;  /* 0x000080000000791a */ /* 0x000fc80000000000 */
[----:B------:R-:W-:-:S04]  /*4760*/  DEPBAR.LE SB0, 0x0 ;  /* 0x000080000000791a */ /* 0x000fc80000000000 */
[----:B----4-:R-:W-:Y:S05]  /*4770*/  EXIT ;  /* 0x000000000000794d */ /* 0x010fea0003800000 */
.L_x_9:
[----:B------:R-:W-:-:S07]  /*4780*/  MOV R20, R21 ;  /* 0x0000001500147202 */ /* 0x000fce0000000f00 */
.L_x_56:
[----:B----4-:R4:W3:Y:S02]  /*4790*/  SYNCS.PHASECHK.TRANS64.TRYWAIT P0, [R14+URZ+0x90], R21 ;  /* 0x000090150e0075a7 */ /* 0x0108e400080011ff */
[----:B---3--:R-:W-:Y:S05]  /*47a0*/  @!P0 NANOSLEEP.SYNCS 0x989680 ;  /* 0x009896800000895d */ /* 0x008fea0003900000 */
[----:B------:R-:W3:Y:S02]  /*47b0*/  @!P0 SYNCS.PHASECHK.TRANS64 P0, [R14+URZ+0x90], R21 ;  /* 0x000090150e0085a7 */ /* 0x000ee400080010ff */
[----:B---3--:R-:W-:Y:S05]  /*47c0*/  @!P0 BRA `(.L_x_56) ;  /* 0xfffffffc00f08947 */ /* 0x008fea000383ffff */
[----:B------:R-:W-:Y:S05]  /*47d0*/  BRA `(.L_x_57) ;  /* 0xffffffc400407947 */ /* 0x000fea000383ffff */
.L_x_11:
[----:B------:R-:W-:-:S07]  /*47e0*/  MOV R7, R6 ;  /* 0x0000000600077202 */ /* 0x000fce0000000f00 */
.L_x_58:
[----:B--2---:R2:W3:Y:S02]  /*47f0*/  SYNCS.PHASECHK.TRANS64.TRYWAIT P0, [R2+URZ+0x90], R7 ;  /* 0x00009007020075a7 */ /* 0x0044e400080011ff */
[----:B---3--:R-:W-:Y:S05]  /*4800*/  @!P0 NANOSLEEP.SYNCS 0x989680 ;  /* 0x009896800000895d */ /* 0x008fea0003900000 */
[----:B------:R-:W3:Y:S02]  /*4810*/  @!P0 SYNCS.PHASECHK.TRANS64 P0, [R2+URZ+0x90], R7 ;  /* 0x00009007020085a7 */ /* 0x000ee400080010ff */
[----:B---3--:R-:W-:Y:S05]  /*4820*/  @!P0 BRA `(.L_x_58) ;  /* 0xfffffffc00f08947 */ /* 0x008fea000383ffff */
[----:B------:R-:W-:Y:S05]  /*4830*/  BRA `(.L_x_59) ;  /* 0xffffffc400e47947 */ /* 0x000fea000383ffff */
.L_x_12:
[----:B------:R-:W-:-:S07]  /*4840*/  MOV R13, R12 ;  /* 0x0000000c000d7202 */ /* 0x000fce0000000f00 */
.L_x_60:
[----:B--2---:R2:W3:Y:S02]  /*4850*/  SYNCS.PHASECHK.TRANS64.TRYWAIT P0, [R8+URZ+0x90], R13 ;  /* 0x0000900d080075a7 */ /* 0x0044e400080011ff */
[----:B---3--:R-:W-:Y:S05]  /*4860*/  @!P0 NANOSLEEP.SYNCS 0x989680 ;  /* 0x009896800000895d */ /* 0x008fea0003900000 */
[----:B------:R-:W3:Y:S02]  /*4870*/  @!P0 SYNCS.PHASECHK.TRANS64 P0, [R8+URZ+0x90], R13 ;  /* 0x0000900d080085a7 */ /* 0x000ee400080010ff */
[----:B---3--:R-:W-:Y:S05]  /*4880*/  @!P0 BRA `(.L_x_60) ;  /* 0xfffffffc00f08947 */ /* 0x008fea000383ffff */
[----:B------:R-:W-:Y:S05]  /*4890*/  BRA `(.L_x_4) ;  /* 0xffffffc800187947 */ /* 0x000fea000383ffff */
.L_x_14:
[----:B------:R-:W-:-:S07]  /*48a0*/  MOV R0, UR23 ;  /* 0x0000001700007c02 */ /* 0x000fce0008000f00 */
.L_x_61:
[----:B---3--:R3:W4:Y:S02]  /*48b0*/  SYNCS.PHASECHK.TRANS64.TRYWAIT P0, [R0+URZ+0x80], RZ ;  /* 0x000080ff000075a7 */ /* 0x00872400080011ff */
[----:B----4-:R-:W-:Y:S05]  /*48c0*/  @!P0 NANOSLEEP.SYNCS 0x989680 ;  /* 0x009896800000895d */ /* 0x010fea0003900000 */
[----:B------:R-:W4:Y:S02]  /*48d0*/  @!P0 SYNCS.PHASECHK.TRANS64 P0, [R0+URZ+0x80], RZ ;  /* 0x000080ff000085a7 */ /* 0x000f2400080010ff */
[----:B----4-:R-:W-:Y:S05]  /*48e0*/  @!P0 BRA `(.L_x_61) ;  /* 0xfffffffc00f08947 */ /* 0x010fea000383ffff */
[----:B------:R-:W-:Y:S05]  /*48f0*/  BRA `(.L_x_62) ;  /* 0xffffffc8001c7947 */ /* 0x000fea000383ffff */
.L_x_17:
[----:B------:R-:W-:Y:S02]  /*4900*/  MOV R4, UR16 ;  /* 0x0000001000047c02 */ /* 0x000fe40008000f00 */
[----:B------:R-:W-:Y:S02]  /*4910*/  MOV R5, UR16 ;  /* 0x0000001000057c02 */ /* 0x000fe40008000f00 */
[----:B------:R-:W-:-:S07]  /*4920*/  MOV R0, UR5 ;  /* 0x0000000500007c02 */ /* 0x000fce0008000f00 */
.L_x_63:
[----:B--2---:R2:W3:Y:S02]  /*4930*/  SYNCS.PHASECHK.TRANS64.TRYWAIT P0, [R0+URZ+0x30], R5 ;  /* 0x00003005000075a7 */ /* 0x0044e400080011ff */
[----:B---3--:R-:W-:Y:S05]  /*4940*/  @!P0 NANOSLEEP.SYNCS 0x989680 ;  /* 0x009896800000895d */ /* 0x008fea0003900000 */
[----:B------:R-:W3:Y:S02]  /*4950*/  @!P0 SYNCS.PHASECHK.TRANS64 P0, [R0+URZ+0x30], R5 ;  /* 0x00003005000085a7 */ /* 0x000ee400080010ff */
[----:B---3--:R-:W-:Y:S05]  /*4960*/  @!P0 BRA `(.L_x_63) ;  /* 0xfffffffc00f08947 */ /* 0x008fea000383ffff */
[----:B------:R-:W-:Y:S05]  /*4970*/  BRA `(.L_x_16) ;  /* 0xffffffc800d47947 */ /* 0x000fea000383ffff */
.L_x_19:
[----:B------:R-:W-:-:S07]  /*4980*/  MOV R5, R4 ;  /* 0x0000000400057202 */ /* 0x000fce0000000f00 */
.L_x_64:
[----:B--2---:R2:W4:Y:S02]  /*4990*/  SYNCS.PHASECHK.TRANS64.TRYWAIT P0, [R3+URZ+0x80], R5 ;  /* 0x00008005030075a7 */ /* 0x00452400080011ff */
[----:B----4-:R-:W-:Y:S05]  /*49a0*/  @!P0 NANOSLEEP.SYNCS 0x989680 ;  /* 0x009896800000895d */ /* 0x010fea0003900000 */
[----:B------:R-:W4:Y:S02]  /*49b0*/  @!P0 SYNCS.PHASECHK.TRANS64 P0, [R3+URZ+0x80], R5 ;  /* 0x00008005030085a7 */ /* 0x000f2400080010ff */
[----:B----4-:R-:W-:Y:S05]  /*49c0*/  @!P0 BRA `(.L_x_64) ;  /* 0xfffffffc00f08947 */ /* 0x010fea000383ffff */
[----:B------:R-:W-:Y:S05]  /*49d0*/  BRA `(.L_x_65) ;  /* 0xffffffcc00247947 */ /* 0x000fea000383ffff */
.L_x_21:
[----:B------:R-:W-:Y:S02]  /*49e0*/  MOV R2, UR4 ;  /* 0x0000000400027c02 */ /* 0x000fe40008000f00 */
[----:B------:R-:W-:Y:S02]  /*49f0*/  MOV R3, UR4 ;  /* 0x0000000400037c02 */ /* 0x000fe40008000f00 */
[----:B------:R-:W-:-:S07]  /*4a00*/  MOV R0, UR5 ;  /* 0x0000000500007c02 */ /* 0x000fce0008000f00 */
.L_x_66:
[----:B----4-:R4:W2:Y:S02]  /*4a10*/  SYNCS.PHASECHK.TRANS64.TRYWAIT P0, [R0+URZ+0x30], R3 ;  /* 0x00003003000075a7 */ /* 0x0108a400080011ff */
[----:B--2---:R-:W-:Y:S05]  /*4a20*/  @!P0 NANOSLEEP.SYNCS 0x989680 ;  /* 0x009896800000895d */ /* 0x004fea0003900000 */
[----:B------:R-:W2:Y:S02]  /*4a30*/  @!P0 SYNCS.PHASECHK.TRANS64 P0, [R0+URZ+0x30], R3 ;  /* 0x00003003000085a7 */ /* 0x000ea400080010ff */
[----:B--2---:R-:W-:Y:S05]  /*4a40*/  @!P0 BRA `(.L_x_66) ;  /* 0xfffffffc00f08947 */ /* 0x004fea000383ffff */
[----:B------:R-:W-:Y:S05]  /*4a50*/  BRA `(.L_x_67) ;  /* 0xffffffcc00a87947 */ /* 0x000fea000383ffff */
.L_x_23:
[----:B------:R-:W-:-:S07]  /*4a60*/  MOV R2, UR12 ;  /* 0x0000000c00027c02 */ /* 0x000fce0008000f00 */
.L_x_68:
[----:B----4-:R4:W2:Y:S02]  /*4a70*/  SYNCS.PHASECHK.TRANS64.TRYWAIT P0, [R2+URZ+0x80], RZ ;  /* 0x000080ff020075a7 */ /* 0x0108a400080011ff */
[----:B--2---:R-:W-:Y:S05]  /*4a80*/  @!P0 NANOSLEEP.SYNCS 0x989680 ;  /* 0x009896800000895d */ /* 0x004fea0003900000 */
[----:B------:R-:W2:Y:S02]  /*4a90*/  @!P0 SYNCS.PHASECHK.TRANS64 P0, [R2+URZ+0x80], RZ ;  /* 0x000080ff020085a7 */ /* 0x000ea400080010ff */
[----:B--2---:R-:W-:Y:S05]  /*4aa0*/  @!P0 BRA `(.L_x_68) ;  /* 0xfffffffc00f08947 */ /* 0x004fea000383ffff */
[----:B------:R-:W-:Y:S05]  /*4ab0*/  BRA `(.L_x_69) ;  /* 0xffffffcc00c07947 */ /* 0x000fea000383ffff */
.L_x_26:
[----:B------:R-:W-:Y:S02]  /*4ac0*/  MOV R0, UR18 ;  /* 0x0000001200007c02 */ /* 0x000fe40008000f00 */
[----:B------:R-:W-:-:S07]  /*4ad0*/  MOV R3, R2 ;  /* 0x0000000200037202 */ /* 0x000fce0000000f00 */
.L_x_70:
[----:B--2---:R2:W4:Y:S02]  /*4ae0*/  SYNCS.PHASECHK.TRANS64.TRYWAIT P0, [R0+URZ+0x70], R3 ;  /* 0x00007003000075a7 */ /* 0x00452400080011ff */
[----:B----4-:R-:W-:Y:S05]  /*4af0*/  @!P0 NANOSLEEP.SYNCS 0x989680 ;  /* 0x009896800000895d */ /* 0x010fea0003900000 */
[----:B------:R-:W4:Y:S02]  /*4b00*/  @!P0 SYNCS.PHASECHK.TRANS64 P0, [R0+URZ+0x70], R3 ;  /* 0x00007003000085a7 */ /* 0x000f2400080010ff */
[----:B----4-:R-:W-:Y:S05]  /*4b10*/  @!P0 BRA `(.L_x_70) ;  /* 0xfffffffc00f08947 */ /* 0x010fea000383ffff */
[----:B------:R-:W-:Y:S05]  /*4b20*/  BRA `(.L_x_25) ;  /* 0xffffffd000e47947 */ /* 0x000fea000383ffff */
.L_x_28:
[----:B------:R-:W-:Y:S02]  /*4b30*/  MOV R2, UR23 ;  /* 0x0000001700027c02 */ /* 0x000fe40008000f00 */
[----:B------:R-:W-:Y:S02]  /*4b40*/  MOV R3, UR23 ;  /* 0x0000001700037c02 */ /* 0x000fe40008000f00 */
[----:B------:R-:W-:Y:S07]  /*4b50*/  MOV R0, UR13 ;  /* 0x0000000d00007c02 */ /* 0x000fee0008000f00 */
.L_x_71:
[----:B--2---:R2:W4:Y:S02]  /*4b60*/  SYNCS.PHASECHK.TRANS64.TRYWAIT P1, [R0+URZ], R3 ;  /* 0x00000003000075a7 */ /* 0x00452400080211ff */
[----:B----4-:R-:W-:Y:S05]  /*4b70*/  @!P1 NANOSLEEP.SYNCS 0x989680 ;  /* 0x009896800000995d */ /* 0x010fea0003900000 */
[----:B------:R-:W4:Y:S02]  /*4b80*/  @!P1 SYNCS.PHASECHK.TRANS64 P1, [R0+URZ], R3 ;  /* 0x00000003000095a7 */ /* 0x000f2400080210ff */
[----:B----4-:R-:W-:Y:S05]  /*4b90*/  @!P1 BRA `(.L_x_71) ;  /* 0xfffffffc00f09947 */ /* 0x010fea000383ffff */
[----:B------:R-:W-:Y:S05]  /*4ba0*/  BRA `(.L_x_27) ;  /* 0xffffffd4004c7947 */ /* 0x000fea000383ffff */
.L_x_30:
[----:B------:R-:W-:-:S07]  /*4bb0*/  MOV R2, R3 ;  /* 0x0000000300027202 */ /* 0x000fce0000000f00 */
.L_x_72:
[----:B----4-:R4:W3:Y:S02]  /*4bc0*/  SYNCS.PHASECHK.TRANS64.TRYWAIT P0, [R0+URZ+0x80], R3 ;  /* 0x00008003000075a7 */ /* 0x0108e400080011ff */
[----:B---3--:R-:W-:Y:S05]  /*4bd0*/  @!P0 NANOSLEEP.SYNCS 0x989680 ;  /* 0x009896800000895d */ /* 0x008fea0003900000 */
[----:B------:R-:W3:Y:S02]  /*4be0*/  @!P0 SYNCS.PHASECHK.TRANS64 P0, [R0+URZ+0x80], R3 ;  /* 0x00008003000085a7 */ /* 0x000ee400080010ff */
[----:B---3--:R-:W-:Y:S05]  /*4bf0*/  @!P0 BRA `(.L_x_72) ;  /* 0xfffffffc00f08947 */ /* 0x008fea000383ffff */
[----:B------:R-:W-:Y:S05]  /*4c00*/  BRA `(.L_x_73) ;  /* 0xffffffd400c87947 */ /* 0x000fea000383ffff */
.L_x_32:
[----:B------:R-:W-:-:S07]  /*4c10*/  MOV R3, R2 ;  /* 0x0000000200037202 */ /* 0x000fce0000000f00 */
.L_x_74:
[----:B----4-:R4:W2:Y:S02]  /*4c20*/  SYNCS.PHASECHK.TRANS64.TRYWAIT P0, [R0+URZ+0x70], R3 ;  /* 0x00007003000075a7 */ /* 0x0108a400080011ff */
[----:B--2---:R-:W-:Y:S05]  /*4c30*/  @!P0 NANOSLEEP.SYNCS 0x989680 ;  /* 0x009896800000895d */ /* 0x004fea0003900000 */
[----:B------:R-:W2:Y:S02]  /*4c40*/  @!P0 SYNCS.PHASECHK.TRANS64 P0, [R0+URZ+0x70], R3 ;  /* 0x00007003000085a7 */ /* 0x000ea400080010ff */
[----:B--2---:R-:W-:Y:S05]  /*4c50*/  @!P0 BRA `(.L_x_74) ;  /* 0xfffffffc00f08947 */ /* 0x004fea000383ffff */
[----:B------:R-:W-:Y:S05]  /*4c60*/  BRA `(.L_x_22) ;  /* 0xffffffd8001c7947 */ /* 0x000fea000383ffff */
.L_x_38:
[----:B-1----:R1:W2:Y:S02]  /*4c70*/  SYNCS.PHASECHK.TRANS64.TRYWAIT P0, [R87+URZ+0x80], RZ ;  /* 0x000080ff570075a7 */ /* 0x0022a400080011ff */
[----:B--2---:R-:W-:Y:S05]  /*4c80*/  @!P0 NANOSLEEP.SYNCS 0x989680 ;  /* 0x009896800000895d */ /* 0x004fea0003900000 */
[----:B------:R-:W2:Y:S02]  /*4c90*/  @!P0 SYNCS.PHASECHK.TRANS64 P0, [R87+URZ+0x80], RZ ;  /* 0x000080ff570085a7 */ /* 0x000ea400080010ff */
[----:B--2---:R-:W-:Y:S05]  /*4ca0*/  @!P0 BRA `(.L_x_38) ;  /* 0xfffffffc00f08947 */ /* 0x004fea000383ffff */
[----:B------:R-:W-:Y:S05]  /*4cb0*/  BRA `(.L_x_75) ;  /* 0xffffffd800ec7947 */ /* 0x000fea000383ffff */
.L_x_40:
[----:B------:R-:W-:-:S07]  /*4cc0*/  MOV R3, R2 ;  /* 0x0000000200037202 */ /* 0x000fce0000000f00 */
.L_x_76:
[----:B-1----:R1:W2:Y:S02]  /*4cd0*/  SYNCS.PHASECHK.TRANS64.TRYWAIT P1, [R123+URZ+0x60], R3 ;  /* 0x000060037b0075a7 */ /* 0x0022a400080211ff */
[----:B--2---:R-:W-:Y:S05]  /*4ce0*/  @!P1 NANOSLEEP.SYNCS 0x989680 ;  /* 0x009896800000995d */ /* 0x004fea0003900000 */
[----:B------:R-:W2:Y:S02]  /*4cf0*/  @!P1 SYNCS.PHASECHK.TRANS64 P1, [R123+URZ+0x60], R3 ;  /* 0x000060037b0095a7 */ /* 0x000ea400080210ff */
[----:B--2---:R-:W-:Y:S05]  /*4d00*/  @!P1 BRA `(.L_x_76) ;  /* 0xfffffffc00f09947 */ /* 0x004fea000383ffff */
[----:B------:R-:W-:Y:S05]  /*4d10*/  BRA `(.L_x_77) ;  /* 0xffffffdc00e07947 */ /* 0x000fea000383ffff */
.L_x_47:
[----:B------:R-:W-:-:S07]  /*4d20*/  MOV R5, R4 ;  /* 0x0000000400057202 */ /* 0x000fce0000000f00 */
.L_x_78:
[----:B-1----:R1:W2:Y:S02]  /*4d30*/  SYNCS.PHASECHK.TRANS64.TRYWAIT P0, [R3+URZ+0x80], R5 ;  /* 0x00008005030075a7 */ /* 0x0022a400080011ff */
[----:B--2---:R-:W-:Y:S05]  /*4d40*/  @!P0 NANOSLEEP.SYNCS 0x989680 ;  /* 0x009896800000895d */ /* 0x004fea0003900000 */
[----:B------:R-:W2:Y:S02]  /*4d50*/  @!P0 SYNCS.PHASECHK.TRANS64 P0, [R3+URZ+0x80], R5 ;  /* 0x00008005030085a7 */ /* 0x000ea400080010ff */
[----:B--2---:R-:W-:Y:S05]  /*4d60*/  @!P0 BRA `(.L_x_78) ;  /* 0xfffffffc00f08947 */ /* 0x004fea000383ffff */
[----:B------:R-:W-:Y:S05]  /*4d70*/  BRA `(.L_x_79) ;  /* 0xfffffff400287947 */ /* 0x000fea000383ffff */
        .weak           $__internal_0_$__cuda_sm10x_tcgen05_guardrail_trap_col_being_dealloced_not_returned_by_alloc
        .type           $__internal_0_$__cuda_sm10x_tcgen05_guardrail_trap_col_being_dealloced_not_returned_by_alloc,@function
        .size           $__internal_0_$__cuda_sm10x_tcgen05_guardrail_trap_col_being_dealloced_not_returned_by_alloc,($__internal_1_$__cuda_sm10x_tcgen05_guardrail_trap_phase_invalid_during_alloc - $__internal_0_$__cuda_sm10x_tcgen05_guardrail_trap_col_being_dealloced_not_returned_by_alloc)
$__internal_0_$__cuda_sm10x_tcgen05_guardrail_trap_col_being_dealloced_not_returned_by_alloc:
[----:B------:R-:W-:Y:S05]  /*4d80*/  BPT.TRAP 0x1 ;  /* 0x000000040000795c */ /* 0x000fea0000300000 */
[----:B------:R-:W-:-:S04]  /*4d90*/  HFMA2 R3, -RZ, RZ, 0, 0 ;  /* 0x00000000ff037431 */ /* 0x000fc800000001ff */
[----:B------:R-:W-:Y:S05]  /*4da0*/  RET.REL.NODEC R2 `(kernel_cutlass_kernel_cudnngrouped_gemmgrouped_gemm_swiglugrouped_gemm_swiglu_quantBlockScaledContiguousGroupedGemmKernel_object_at__TiledMMA_ThrLayoutVMNK11110000_PermutationMNK____MMAAt_0) ;  /* 0xffffffb002947950 */ /* 0x000fea0003c3ffff */
        .weak           $__internal_1_$__cuda_sm10x_tcgen05_guardrail_trap_phase_invalid_during_alloc
        .type           $__internal_1_$__cuda_sm10x_tcgen05_guardrail_trap_phase_invalid_during_alloc,@function
        .size           $__internal_1_$__cuda_sm10x_tcgen05_guardrail_trap_phase_invalid_during_alloc,($__internal_2_$__cuda_sm10x_tcgen05_guardrail_trap_unallocated_columns_being_dealloced - $__internal_1_$__cuda_sm10x_tcgen05_guardrail_trap_phase_invalid_during_alloc)
$__internal_1_$__cuda_sm10x_tcgen05_guardrail_trap_phase_invalid_during_alloc:
[----:B------:R-:W-:Y:S05]  /*4db0*/  BPT.TRAP 0x1 ;  /* 0x000000040000795c */ /* 0x000fea0000300000 */
[----:B------:R-:W-:-:S04]  /*4dc0*/  MOV R3, 0x0 ;  /* 0x0000000000037802 */ /* 0x000fc80000000f00 */
[----:B------:R-:W-:Y:S05]  /*4dd0*/  RET.REL.NODEC R2 `(kernel_cutlass_kernel_cudnngrouped_gemmgrouped_gemm_swiglugrouped_gemm_swiglu_quantBlockScaledContiguousGroupedGemmKernel_object_at__TiledMMA_ThrLayoutVMNK11110000_PermutationMNK____MMAAt_0) ;  /* 0xffffffb002887950 */ /* 0x000fea0003c3ffff */
        .weak           $__internal_2_$__cuda_sm10x_tcgen05_guardrail_trap_unallocated_columns_being_dealloced
        .type           $__internal_2_$__cuda_sm10x_tcgen05_guardrail_trap_unallocated_columns_being_dealloced,@function
        .size           $__internal_2_$__cuda_sm10x_tcgen05_guardrail_trap_unallocated_columns_being_dealloced,(.L_x_83 - $__internal_2_$__cuda_sm10x_tcgen05_guardrail_trap_unallocated_columns_being_dealloced)
$__internal_2_$__cuda_sm10x_tcgen05_guardrail_trap_unallocated_columns_being_dealloced:
[----:B------:R-:W-:Y:S05]  /*4de0*/  BPT.TRAP 0x1 ;  /* 0x000000040000795c */ /* 0x000fea0000300000 */
[----:B------:R-:W-:-:S04]  /*4df0*/  HFMA2 R3, -RZ, RZ, 0, 0 ;  /* 0x00000000ff037431 */ /* 0x000fc800000001ff */
[----:B------:R-:W-:Y:S05]  /*4e00*/  RET.REL.NODEC R2 `(kernel_cutlass_kernel_cudnngrouped_gemmgrouped_gemm_swiglugrouped_gemm_swiglu_quantBlockScaledContiguousGroupedGemmKernel_object_at__TiledMMA_ThrLayoutVMNK11110000_PermutationMNK____MMAAt_0) ;  /* 0xffffffb0027c7950 */ /* 0x000fea0003c3ffff */
.L_x_80:
[----:B------:R-:W-:-:S00]  /*4e10*/  BRA `(.L_x_80) ;  /* 0xfffffffc00fc7947 */ /* 0x000fc0000383ffff */
[----:B------:R-:W-:-:S00]  /*4e20*/  NOP ;  /* 0x0000000000007918 */ /* 0x000fc00000000000 */
        /* <DEDUP_REMOVED lines=13> */
.L_x_83:


//--------------------- .nv.shared.kernel_cutlass_kernel_cudnngrouped_gemmgrouped_gemm_swiglugrouped_gemm_swiglu_quantBlockScaledContiguousGroupedGemmKernel_object_at__TiledMMA_ThrLayoutVMNK11110000_PermutationMNK____MMAAt_0 --------------------------
	.section	.nv.shared.kernel_cutlass_kernel_cudnngrouped_gemmgrouped_gemm_swiglugrouped_gemm_swiglu_quantBlockScaledContiguousGroupedGemmKernel_object_at__TiledMMA_ThrLayoutVMNK11110000_PermutationMNK____MMAAt_0,"aw",@nobits
	.sectionflags	@""
	.align	1024
	.zero		1024


//--------------------- .nv.shared.reserved.0     --------------------------
	.section	.nv.shared.reserved.0,"aw",@nobits
	.align	8
	.weak		__nv_reservedSMEM_offset_0_alias
	.size		__nv_reservedSMEM_offset_0_alias, 0, 64
	.other		__nv_reservedSMEM_offset_0_alias,@"STO_CUDA_RESERVED_SHARED STV_DEFAULT"
__nv_reservedSMEM_offset_0_alias:
	.zero		0
.nv.shared.reserved.0:
	.zero		64
	.weak		__nv_reservedSMEM_allocation_phase
	.type		__nv_reservedSMEM_allocation_phase,@object
	.size		__nv_reservedSMEM_allocation_phase,(.L_0 - __nv_reservedSMEM_allocation_phase)
__nv_reservedSMEM_allocation_phase:
	.zero		1
.L_0:
	.zero		7
	.weak		__nv_reservedSMEM_devtool_atexit_pc
	.type		__nv_reservedSMEM_devtool_atexit_pc,@object
	.size		__nv_reservedSMEM_devtool_atexit_pc,(__nv_reservedSMEM_allocation_mask - __nv_reservedSMEM_devtool_atexit_pc)
__nv_reservedSMEM_devtool_atexit_pc:
	.zero		8
	.weak		__nv_reservedSMEM_allocation_mask
	.type		__nv_reservedSMEM_allocation_mask,@object
	.size		__nv_reservedSMEM_allocation_mask,(.L_2 - __nv_reservedSMEM_allocation_mask)
__nv_reservedSMEM_allocation_mask:
	.zero		4
.L_2:


//--------------------- .nv.constant0.kernel_cutlass_kernel_cudnngrouped_gemmgrouped_gemm_swiglugrouped_gemm_swiglu_quantBlockScaledContiguousGroupedGemmKernel_object_at__TiledMMA_ThrLayoutVMNK11110000_PermutationMNK____MMAAt_0 --------------------------
	.section	.nv.constant0.kernel_cutlass_kernel_cudnngrouped_gemmgrouped_gemm_swiglugrouped_gemm_swiglu_quantBlockScaledContiguousGroupedGemmKernel_object_at__TiledMMA_ThrLayoutVMNK11110000_PermutationMNK____MMAAt_0,"a",@progbits
	.sectionflags	@""
	.align	4
.nv.constant0.kernel_cutlass_kernel_cudnngrouped_gemmgrouped_gemm_swiglugrouped_gemm_swiglu_quantBlockScaledContiguousGroupedGemmKernel_object_at__TiledMMA_ThrLayoutVMNK11110000_PermutationMNK____MMAAt_0:
	.zero		1924


//--------------------- SYMBOLS --------------------------

	.type		.nv.reservedSmem.offset0,@object
	.size		.nv.reservedSmem.offset0,0x4
	.type		.nv.reservedSmem.cap,@object
	.size		.nv.reservedSmem.cap,0x4
